// auto-generated by cutlass_sweep.conv — config: {"arch": "sm_90", "cluster_m": 2, "cluster_n": 1, "conv_kind": "dgrad", "dtype": "bf16", "ndim": 3, "tile_k": 32, "tile_m": 256, "tile_n": 64}
#include "cutlass/cutlass.h"
#include "cute/tensor.hpp"
#include "cutlass/kernel_hardware_info.hpp"
#include "cutlass/conv/convolution.h"
#include "cutlass/conv/dispatch_policy.hpp"
#include "cutlass/conv/collective/collective_builder.hpp"
#include "cutlass/conv/kernel/conv_universal.hpp"
#include "cutlass/conv/device/conv_universal_adapter.hpp"
#include "cutlass/epilogue/collective/collective_builder.hpp"

using namespace cute;
using Elem = cutlass::bfloat16_t;
using Acc  = float;
using LayoutAB = cutlass::layout::TensorNDHWC;
using LayoutC  = cutlass::layout::TensorNDHWC;
constexpr auto ConvOp = cutlass::conv::Operator::kDgrad;
using TileShape    = Shape<_256, _64, Shape<_32>>;
using ClusterShape = Shape<_2, _1, _1>;

using CollectiveEpilogue = typename cutlass::epilogue::collective::CollectiveBuilder<
    cutlass::arch::Sm90, cutlass::arch::OpClassTensorOp,
    TileShape, ClusterShape,
    cutlass::epilogue::collective::EpilogueTileAuto,
    Acc, Acc,
    Elem, LayoutC, 128 / cutlass::sizeof_bits<Elem>::value,
    Elem, LayoutC, 128 / cutlass::sizeof_bits<Elem>::value,
    cutlass::epilogue::collective::EpilogueScheduleAuto
  >::CollectiveOp;

using CollectiveMainloop = typename cutlass::conv::collective::CollectiveBuilder<
    cutlass::arch::Sm90, cutlass::arch::OpClassTensorOp, ConvOp,
    Elem, LayoutAB, 128 / cutlass::sizeof_bits<Elem>::value,
    Elem, LayoutAB, 128 / cutlass::sizeof_bits<Elem>::value,
    Acc,
    TileShape, ClusterShape,
    cutlass::conv::collective::StageCountAutoCarveout<
        static_cast<int>(sizeof(typename CollectiveEpilogue::SharedStorage))>,
    cutlass::conv::collective::KernelScheduleAuto
  >::CollectiveOp;

using ProblemShape = cutlass::conv::ConvProblemShape<
    ConvOp, CollectiveMainloop::DispatchPolicy::NumSpatialDimensions>;
using ConvKernel = cutlass::conv::kernel::ConvUniversal<
    ProblemShape, CollectiveMainloop, CollectiveEpilogue>;
using Conv = cutlass::conv::device::ConvUniversalAdapter<ConvKernel>;

auto* _anchor = &cutlass::device_kernel<ConvKernel>;


// ===== COMPILED SASS (sm_90a) =====

	.target	sm_90a

	.elftype	@"ET_EXEC"


//--------------------- .note.nv.tkinfo           --------------------------
	.section	.note.nv.tkinfo,"",@"SHT_NOTE"
	.sectionflags	@"SHF_NOTE_NV_TKINFO"
	.tkinfo
        /*0018*/ 	.word	0x00000002
        /*0030*/ 	.string	""
        /*0030*/ 	.string	"ptxas"
        /*0030*/ 	.string	"Cuda compilation tools, release 13.0, V13.0.88"
        /*0030*/ 	.string	"Build cuda_13.0.r13.0/compiler.36424714_0"
        /*0030*/ 	.string	"-arch sm_90a -m 64 "



//--------------------- .note.nv.cuinfo           --------------------------
	.section	.note.nv.cuinfo,"",@"SHT_NOTE"
	.sectionflags	@"SHF_NOTE_NV_CUINFO"
        /*0018*/ 	.short	0x0002
        /*001a*/ 	.short	0x005a
        /*001c*/ 	.short	0x0082
	.zero		2


//--------------------- .nv.info                  --------------------------
	.section	.nv.info,"",@"SHT_CUDA_INFO"
	.align	4


	//----- nvinfo : EIATTR_REGCOUNT
	.align		4
        /*0000*/ 	.byte	0x04, 0x2f
        /*0002*/ 	.short	(.L_12 - .L_11)
	.align		4
.L_11:
        /*0004*/ 	.word	index@(_ZN7cutlass13device_kernelINS_4conv6kernel13ConvUniversalINS1_16ConvProblemShapeILNS1_8OperatorE1ELi3EEENS1_10collective14CollectiveConvINS1_46MainloopSm90TmaGmmaWarpSpecializedImplicitGemmILS5_1ELi11ELi3EN4cute5tupleIJNSA_1CILi2EEENSC_ILi1EEESE_EEENS1_36KernelImplicitTmaWarpSpecializedSm90ELi1EEENSB_IJNSC_ILi256EEENSC_ILi64EEENSB_IJNSC_ILi32EEEEEEEEENS_10bfloat16_tESN_NSA_8TiledMMAINSA_8MMA_AtomIJNSA_4SM904GMMA27MMA_64x64x16_F32BF16BF16_SSILNSR_5MajorE0ELST_1ELNSR_7ScaleInE1ELSU_1EEEEEENSA_6LayoutINSB_IJSE_SE_SE_EEENSB_IJNSC_ILi0EEESZ_SZ_EEEEENSB_IJNSA_10UnderscoreES12_S12_EEEEENS7_6detail26Sm90ImplicitGemmTileTraitsINSA_20SM90_TMA_LOAD_IM2COLENSA_14ComposedLayoutINSA_7SwizzleILi2ELi4ELi3EEENSA_18smem_ptr_flag_bitsILi16EEENSX_INSB_IJNSB_IJNSC_ILi8EEESK_EEENSB_IJSK_SE_EEENSB_IJSE_NSC_ILi11EEEEEEEEENSB_IJNSB_IJSK_SI_EEENSB_IJSE_SZ_EEENSB_IJSZ_NSC_ILi8192EEEEEEEEEEEEEvEENS16_INSA_23SM90_TMA_LOAD_MULTICASTENS18_INS19_ILi3ELi4ELi3EEES1C_NSX_INSB_IJNSB_IJSJ_SE_EEENSB_IJS1D_NSC_ILi4EEEEEES1H_EEENSB_IJS1K_NSB_IJSJ_NSC_ILi512EEEEEENSB_IJSZ_NSC_ILi2048EEEEEEEEEEEEEvEEEENS_8epilogue10collective6detail29Sm90TmaWarpSpecializedAdapterINS27_15DefaultEpilogueISN_NSB_IJNSB_IJllllEEESE_SZ_EEES2C_NS26_6thread17LinearCombinationISN_Li1EffLNS2D_9ScaleType4KindE0ELNS_15FloatRoundStyleE2ESN_EENS_4gemm15EpilogueDefaultEEEEEvvEEEEvNT_6ParamsE)
        /*0008*/ 	.word	0x0000009a


	//----- nvinfo : EIATTR_FRAME_SIZE
	.align		4
.L_12:
        /*000c*/ 	.byte	0x04, 0x11
        /*000e*/ 	.short	(.L_14 - .L_13)
	.align		4
.L_13:
        /*0010*/ 	.word	index@(_ZN7cutlass13device_kernelINS_4conv6kernel13ConvUniversalINS1_16ConvProblemShapeILNS1_8OperatorE1ELi3EEENS1_10collective14CollectiveConvINS1_46MainloopSm90TmaGmmaWarpSpecializedImplicitGemmILS5_1ELi11ELi3EN4cute5tupleIJNSA_1CILi2EEENSC_ILi1EEESE_EEENS1_36KernelImplicitTmaWarpSpecializedSm90ELi1EEENSB_IJNSC_ILi256EEENSC_ILi64EEENSB_IJNSC_ILi32EEEEEEEEENS_10bfloat16_tESN_NSA_8TiledMMAINSA_8MMA_AtomIJNSA_4SM904GMMA27MMA_64x64x16_F32BF16BF16_SSILNSR_5MajorE0ELST_1ELNSR_7ScaleInE1ELSU_1EEEEEENSA_6LayoutINSB_IJSE_SE_SE_EEENSB_IJNSC_ILi0EEESZ_SZ_EEEEENSB_IJNSA_10UnderscoreES12_S12_EEEEENS7_6detail26Sm90ImplicitGemmTileTraitsINSA_20SM90_TMA_LOAD_IM2COLENSA_14ComposedLayoutINSA_7SwizzleILi2ELi4ELi3EEENSA_18smem_ptr_flag_bitsILi16EEENSX_INSB_IJNSB_IJNSC_ILi8EEESK_EEENSB_IJSK_SE_EEENSB_IJSE_NSC_ILi11EEEEEEEEENSB_IJNSB_IJSK_SI_EEENSB_IJSE_SZ_EEENSB_IJSZ_NSC_ILi8192EEEEEEEEEEEEEvEENS16_INSA_23SM90_TMA_LOAD_MULTICASTENS18_INS19_ILi3ELi4ELi3EEES1C_NSX_INSB_IJNSB_IJSJ_SE_EEENSB_IJS1D_NSC_ILi4EEEEEES1H_EEENSB_IJS1K_NSB_IJSJ_NSC_ILi512EEEEEENSB_IJSZ_NSC_ILi2048EEEEEEEEEEEEEvEEEENS_8epilogue10collective6detail29Sm90TmaWarpSpecializedAdapterINS27_15DefaultEpilogueISN_NSB_IJNSB_IJllllEEESE_SZ_EEES2C_NS26_6thread17LinearCombinationISN_Li1EffLNS2D_9ScaleType4KindE0ELNS_15FloatRoundStyleE2ESN_EENS_4gemm15EpilogueDefaultEEEEEvvEEEEvNT_6ParamsE)
        /*0014*/ 	.word	0x00000000


	//----- nvinfo : EIATTR_MIN_STACK_SIZE
	.align		4
.L_14:
        /*0018*/ 	.byte	0x04, 0x12
        /*001a*/ 	.short	(.L_16 - .L_15)
	.align		4
.L_15:
        /*001c*/ 	.word	index@(_ZN7cutlass13device_kernelINS_4conv6kernel13ConvUniversalINS1_16ConvProblemShapeILNS1_8OperatorE1ELi3EEENS1_10collective14CollectiveConvINS1_46MainloopSm90TmaGmmaWarpSpecializedImplicitGemmILS5_1ELi11ELi3EN4cute5tupleIJNSA_1CILi2EEENSC_ILi1EEESE_EEENS1_36KernelImplicitTmaWarpSpecializedSm90ELi1EEENSB_IJNSC_ILi256EEENSC_ILi64EEENSB_IJNSC_ILi32EEEEEEEEENS_10bfloat16_tESN_NSA_8TiledMMAINSA_8MMA_AtomIJNSA_4SM904GMMA27MMA_64x64x16_F32BF16BF16_SSILNSR_5MajorE0ELST_1ELNSR_7ScaleInE1ELSU_1EEEEEENSA_6LayoutINSB_IJSE_SE_SE_EEENSB_IJNSC_ILi0EEESZ_SZ_EEEEENSB_IJNSA_10UnderscoreES12_S12_EEEEENS7_6detail26Sm90ImplicitGemmTileTraitsINSA_20SM90_TMA_LOAD_IM2COLENSA_14ComposedLayoutINSA_7SwizzleILi2ELi4ELi3EEENSA_18smem_ptr_flag_bitsILi16EEENSX_INSB_IJNSB_IJNSC_ILi8EEESK_EEENSB_IJSK_SE_EEENSB_IJSE_NSC_ILi11EEEEEEEEENSB_IJNSB_IJSK_SI_EEENSB_IJSE_SZ_EEENSB_IJSZ_NSC_ILi8192EEEEEEEEEEEEEvEENS16_INSA_23SM90_TMA_LOAD_MULTICASTENS18_INS19_ILi3ELi4ELi3EEES1C_NSX_INSB_IJNSB_IJSJ_SE_EEENSB_IJS1D_NSC_ILi4EEEEEES1H_EEENSB_IJS1K_NSB_IJSJ_NSC_ILi512EEEEEENSB_IJSZ_NSC_ILi2048EEEEEEEEEEEEEvEEEENS_8epilogue10collective6detail29Sm90TmaWarpSpecializedAdapterINS27_15DefaultEpilogueISN_NSB_IJNSB_IJllllEEESE_SZ_EEES2C_NS26_6thread17LinearCombinationISN_Li1EffLNS2D_9ScaleType4KindE0ELNS_15FloatRoundStyleE2ESN_EENS_4gemm15EpilogueDefaultEEEEEvvEEEEvNT_6ParamsE)
        /*0020*/ 	.word	0x00000000
.L_16:


//--------------------- .nv.compat                --------------------------
	.section	.nv.compat,"",@"SHT_CUDA_COMPAT_INFO"
	.align	4
        /*0000*/ 	.byte	0x02, 0x09, 0x01, 0x00, 0x02, 0x02, 0x04, 0x00, 0x02, 0x05, 0x05, 0x00, 0x03, 0x07, 0x01, 0x01
        /*0010*/ 	.byte	0x02, 0x03, 0x01, 0x00, 0x02, 0x06, 0x01, 0x00, 0x04, 0x0b, 0x08, 0x00, 0x00, 0x00, 0x00, 0x00
        /*0020*/ 	.byte	0x00, 0x00, 0x00, 0x00


//--------------------- .nv.info._ZN7cutlass13device_kernelINS_4conv6kernel13ConvUniversalINS1_16ConvProblemShapeILNS1_8OperatorE1ELi3EEENS1_10collective14CollectiveConvINS1_46MainloopSm90TmaGmmaWarpSpecializedImplicitGemmILS5_1ELi11ELi3EN4cute5tupleIJNSA_1CILi2EEENSC_ILi1EEESE_EEENS1_36KernelImplicitTmaWarpSpecializedSm90ELi1EEENSB_IJNSC_ILi256EEENSC_ILi64EEENSB_IJNSC_ILi32EEEEEEEEENS_10bfloat16_tESN_NSA_8TiledMMAINSA_8MMA_AtomIJNSA_4SM904GMMA27MMA_64x64x16_F32BF16BF16_SSILNSR_5MajorE0ELST_1ELNSR_7ScaleInE1ELSU_1EEEEEENSA_6LayoutINSB_IJSE_SE_SE_EEENSB_IJNSC_ILi0EEESZ_SZ_EEEEENSB_IJNSA_10UnderscoreES12_S12_EEEEENS7_6detail26Sm90ImplicitGemmTileTraitsINSA_20SM90_TMA_LOAD_IM2COLENSA_14ComposedLayoutINSA_7SwizzleILi2ELi4ELi3EEENSA_18smem_ptr_flag_bitsILi16EEENSX_INSB_IJNSB_IJNSC_ILi8EEESK_EEENSB_IJSK_SE_EEENSB_IJSE_NSC_ILi11EEEEEEEEENSB_IJNSB_IJSK_SI_EEENSB_IJSE_SZ_EEENSB_IJSZ_NSC_ILi8192EEEEEEEEEEEEEvEENS16_INSA_23SM90_TMA_LOAD_MULTICASTENS18_INS19_ILi3ELi4ELi3EEES1C_NSX_INSB_IJNSB_IJSJ_SE_EEENSB_IJS1D_NSC_ILi4EEEEEES1H_EEENSB_IJS1K_NSB_IJSJ_NSC_ILi512EEEEEENSB_IJSZ_NSC_ILi2048EEEEEEEEEEEEEvEEEENS_8epilogue10collective6detail29Sm90TmaWarpSpecializedAdapterINS27_15DefaultEpilogueISN_NSB_IJNSB_IJllllEEESE_SZ_EEES2C_NS26_6thread17LinearCombinationISN_Li1EffLNS2D_9ScaleType4KindE0ELNS_15FloatRoundStyleE2ESN_EENS_4gemm15EpilogueDefaultEEEEEvvEEEEvNT_6ParamsE --------------------------
	.section	.nv.info._ZN7cutlass13device_kernelINS_4conv6kernel13ConvUniversalINS1_16ConvProblemShapeILNS1_8OperatorE1ELi3EEENS1_10collective14CollectiveConvINS1_46MainloopSm90TmaGmmaWarpSpecializedImplicitGemmILS5_1ELi11ELi3EN4cute5tupleIJNSA_1CILi2EEENSC_ILi1EEESE_EEENS1_36KernelImplicitTmaWarpSpecializedSm90ELi1EEENSB_IJNSC_ILi256EEENSC_ILi64EEENSB_IJNSC_ILi32EEEEEEEEENS_10bfloat16_tESN_NSA_8TiledMMAINSA_8MMA_AtomIJNSA_4SM904GMMA27MMA_64x64x16_F32BF16BF16_SSILNSR_5MajorE0ELST_1ELNSR_7ScaleInE1ELSU_1EEEEEENSA_6LayoutINSB_IJSE_SE_SE_EEENSB_IJNSC_ILi0EEESZ_SZ_EEEEENSB_IJNSA_10UnderscoreES12_S12_EEEEENS7_6detail26Sm90ImplicitGemmTileTraitsINSA_20SM90_TMA_LOAD_IM2COLENSA_14ComposedLayoutINSA_7SwizzleILi2ELi4ELi3EEENSA_18smem_ptr_flag_bitsILi16EEENSX_INSB_IJNSB_IJNSC_ILi8EEESK_EEENSB_IJSK_SE_EEENSB_IJSE_NSC_ILi11EEEEEEEEENSB_IJNSB_IJSK_SI_EEENSB_IJSE_SZ_EEENSB_IJSZ_NSC_ILi8192EEEEEEEEEEEEEvEENS16_INSA_23SM90_TMA_LOAD_MULTICASTENS18_INS19_ILi3ELi4ELi3EEES1C_NSX_INSB_IJNSB_IJSJ_SE_EEENSB_IJS1D_NSC_ILi4EEEEEES1H_EEENSB_IJS1K_NSB_IJSJ_NSC_ILi512EEEEEENSB_IJSZ_NSC_ILi2048EEEEEEEEEEEEEvEEEENS_8epilogue10collective6detail29Sm90TmaWarpSpecializedAdapterINS27_15DefaultEpilogueISN_NSB_IJNSB_IJllllEEESE_SZ_EEES2C_NS26_6thread17LinearCombinationISN_Li1EffLNS2D_9ScaleType4KindE0ELNS_15FloatRoundStyleE2ESN_EENS_4gemm15EpilogueDefaultEEEEEvvEEEEvNT_6ParamsE,"",@"SHT_CUDA_INFO"
	.sectionflags	@""
	.align	4


	//----- nvinfo : EIATTR_CUDA_API_VERSION
	.align		4
        /*0000*/ 	.byte	0x04, 0x37
        /*0002*/ 	.short	(.L_18 - .L_17)
.L_17:
        /*0004*/ 	.word	0x00000082


	//----- nvinfo : EIATTR_KPARAM_INFO
	.align		4
.L_18:
        /*0008*/ 	.byte	0x04, 0x17
        /*000a*/ 	.short	(.L_20 - .L_19)
.L_19:
        /*000c*/ 	.word	0x00000000
        /*0010*/ 	.short	0x0000
        /*0012*/ 	.short	0x0070
        /*0014*/ 	.byte	0x00, 0xf0, 0x01, 0x10


	//----- nvinfo : EIATTR_SPARSE_MMA_MASK
	.align		4
.L_20:
        /*0018*/ 	.byte	0x03, 0x50
        /*001a*/ 	.short	0x0000


	//----- nvinfo : EIATTR_MAXREG_COUNT
	.align		4
        /*001c*/ 	.byte	0x03, 0x1b
        /*001e*/ 	.short	0x00ff


	//----- nvinfo : EIATTR_NUM_BARRIERS
	.align		4
        /*0020*/ 	.byte	0x02, 0x4c
        /*0022*/ 	.byte	0x01
	.zero		1


	//----- nvinfo : EIATTR_MERCURY_ISA_VERSION
	.align		4
        /*0024*/ 	.byte	0x03, 0x5f
        /*0026*/ 	.short	0x0101


	//----- nvinfo : EIATTR_COOP_GROUP_MASK_REGIDS
	.align		4
        /*0028*/ 	.byte	0x04, 0x29
        /*002a*/ 	.short	(.L_22 - .L_21)


	//   ....[0]....
.L_21:
        /*002c*/ 	.word	0xffffffff


	//   ....[1]....
        /*0030*/ 	.word	0xffffffff


	//   ....[2]....
        /*0034*/ 	.word	0xffffffff


	//   ....[3]....
        /*0038*/ 	.word	0xffffffff


	//----- nvinfo : EIATTR_COOP_GROUP_INSTR_OFFSETS
	.align		4
.L_22:
        /*003c*/ 	.byte	0x04, 0x28
        /*003e*/ 	.short	(.L_24 - .L_23)


	//   ....[0]....
.L_23:
        /*0040*/ 	.word	0x00000070


	//   ....[1]....
        /*0044*/ 	.word	0x00000080


	//   ....[2]....
        /*0048*/ 	.word	0x00000140


	//   ....[3]....
        /*004c*/ 	.word	0x000007b0


	//----- nvinfo : EIATTR_MBARRIER_INSTR_OFFSETS
	.align		4
.L_24:
        /*0050*/ 	.byte	0x04, 0x39
        /*0052*/ 	.short	(.L_26 - .L_25)


	//   ....[0]....
.L_25:
        /*0054*/ 	.word	0x00000310
        /*0058*/ 	.word	0x000000ff
        /*005c*/ 	.word	0x00037000
        /*0060*/ 	.short	0x0100
        /*0062*/ 	.byte	0x08
	.zero		1


	//   ....[1]....
        /*0064*/ 	.word	0x00000320
        /*0068*/ 	.word	0x000000ff
        /*006c*/ 	.word	0x00037058
        /*0070*/ 	.short	0x0100
        /*0072*/ 	.byte	0x08
	.zero		1


	//   ....[2]....
        /*0074*/ 	.word	0x00000330
        /*0078*/ 	.word	0x000000ff
        /*007c*/ 	.word	0x00037008
        /*0080*/ 	.short	0x0100
        /*0082*/ 	.byte	0x08
	.zero		1


	//   ....[3]....
        /*0084*/ 	.word	0x00000340
        /*0088*/ 	.word	0x000000ff
        /*008c*/ 	.word	0x00037060
        /*0090*/ 	.short	0x0100
        /*0092*/ 	.byte	0x08
	.zero		1


	//   ....[4]....
        /*0094*/ 	.word	0x00000350
        /*0098*/ 	.word	0x000000ff
        /*009c*/ 	.word	0x00037010
        /*00a0*/ 	.short	0x0100
        /*00a2*/ 	.byte	0x08
	.zero		1


	//   ....[5]....
        /*00a4*/ 	.word	0x00000360
        /*00a8*/ 	.word	0x000000ff
        /*00ac*/ 	.word	0x00037068
        /*00b0*/ 	.short	0x0100
        /*00b2*/ 	.byte	0x08
	.zero		1


	//   ....[6]....
        /*00b4*/ 	.word	0x00000370
        /*00b8*/ 	.word	0x000000ff
        /*00bc*/ 	.word	0x00037018
        /*00c0*/ 	.short	0x0100
        /*00c2*/ 	.byte	0x08
	.zero		1


	//   ....[7]....
        /*00c4*/ 	.word	0x00000380
        /*00c8*/ 	.word	0x000000ff
        /*00cc*/ 	.word	0x00037070
        /*00d0*/ 	.short	0x0100
        /*00d2*/ 	.byte	0x08
	.zero		1


	//   ....[8]....
        /*00d4*/ 	.word	0x00000390
        /*00d8*/ 	.word	0x000000ff
        /*00dc*/ 	.word	0x00037020
        /*00e0*/ 	.short	0x0100
        /*00e2*/ 	.byte	0x08
	.zero		1


	//   ....[9]....
        /*00e4*/ 	.word	0x000003a0
        /*00e8*/ 	.word	0x000000ff
        /*00ec*/ 	.word	0x00037078
        /*00f0*/ 	.short	0x0100
        /*00f2*/ 	.byte	0x08
	.zero		1


	//   ....[10]....
        /*00f4*/ 	.word	0x000003b0
        /*00f8*/ 	.word	0x000000ff
        /*00fc*/ 	.word	0x00037028
        /*0100*/ 	.short	0x0100
        /*0102*/ 	.byte	0x08
	.zero		1


	//   ....[11]....
        /*0104*/ 	.word	0x000003c0
        /*0108*/ 	.word	0x000000ff
        /*010c*/ 	.word	0x00037080
        /*0110*/ 	.short	0x0100
        /*0112*/ 	.byte	0x08
	.zero		1


	//   ....[12]....
        /*0114*/ 	.word	0x000003d0
        /*0118*/ 	.word	0x000000ff
        /*011c*/ 	.word	0x00037030
        /*0120*/ 	.short	0x0100
        /*0122*/ 	.byte	0x08
	.zero		1


	//   ....[13]....
        /*0124*/ 	.word	0x000003e0
        /*0128*/ 	.word	0x000000ff
        /*012c*/ 	.word	0x00037088
        /*0130*/ 	.short	0x0100
        /*0132*/ 	.byte	0x08
	.zero		1


	//   ....[14]....
        /*0134*/ 	.word	0x000003f0
        /*0138*/ 	.word	0x000000ff
        /*013c*/ 	.word	0x00037038
        /*0140*/ 	.short	0x0100
        /*0142*/ 	.byte	0x08
	.zero		1


	//   ....[15]....
        /*0144*/ 	.word	0x00000400
        /*0148*/ 	.word	0x000000ff
        /*014c*/ 	.word	0x00037090
        /*0150*/ 	.short	0x0100
        /*0152*/ 	.byte	0x08
	.zero		1


	//   ....[16]....
        /*0154*/ 	.word	0x00000410
        /*0158*/ 	.word	0x000000ff
        /*015c*/ 	.word	0x00037040
        /*0160*/ 	.short	0x0100
        /*0162*/ 	.byte	0x08
	.zero		1


	//   ....[17]....
        /*0164*/ 	.word	0x00000420
        /*0168*/ 	.word	0x000000ff
        /*016c*/ 	.word	0x00037098
        /*0170*/ 	.short	0x0100
        /*0172*/ 	.byte	0x08
	.zero		1


	//   ....[18]....
        /*0174*/ 	.word	0x00000430
        /*0178*/ 	.word	0x000000ff
        /*017c*/ 	.word	0x00037048
        /*0180*/ 	.short	0x0100
        /*0182*/ 	.byte	0x08
	.zero		1


	//   ....[19]....
        /*0184*/ 	.word	0x00000440
        /*0188*/ 	.word	0x000000ff
        /*018c*/ 	.word	0x000370a0
        /*0190*/ 	.short	0x0100
        /*0192*/ 	.byte	0x08
	.zero		1


	//   ....[20]....
        /*0194*/ 	.word	0x00000450
        /*0198*/ 	.word	0x000000ff
        /*019c*/ 	.word	0x00037050
        /*01a0*/ 	.short	0x0100
        /*01a2*/ 	.byte	0x08
	.zero		1


	//   ....[21]....
        /*01a4*/ 	.word	0x00000460
        /*01a8*/ 	.word	0x000000ff
        /*01ac*/ 	.word	0x000370a8
        /*01b0*/ 	.short	0x0100
        /*01b2*/ 	.byte	0x08
	.zero		1


	//   ....[22]....
        /*01b4*/ 	.word	0x00001020
        /*01b8*/ 	.word	0x00000008
        /*01bc*/ 	.word	0x00037000
        /*01c0*/ 	.short	0x010a
        /*01c2*/ 	.byte	0x3f
	.zero		1


	//   ....[23]....
        /*01c4*/ 	.word	0x00001480
        /*01c8*/ 	.word	0x0000000a
        /*01cc*/ 	.word	0x00037000
        /*01d0*/ 	.short	0x010a
        /*01d2*/ 	.byte	0x3f
	.zero		1


	//   ....[24]....
        /*01d4*/ 	.word	0x00001780
        /*01d8*/ 	.word	0x00000009
        /*01dc*/ 	.word	0x00000000
        /*01e0*/ 	.short	0x0101
        /*01e2*/ 	.byte	0x3f
	.zero		1


	//   ....[25]....
        /*01e4*/ 	.word	0x000019b0
        /*01e8*/ 	.word	0x00000005
        /*01ec*/ 	.word	0x00000000
        /*01f0*/ 	.short	0x0101
        /*01f2*/ 	.byte	0x3f
	.zero		1


	//   ....[26]....
        /*01f4*/ 	.word	0x0000c010
        /*01f8*/ 	.word	0x0000000d
        /*01fc*/ 	.word	0x00037058
        /*0200*/ 	.short	0x010a
        /*0202*/ 	.byte	0x3f
	.zero		1


	//   ....[27]....
        /*0204*/ 	.word	0x0000c830
        /*0208*/ 	.word	0x00000003
        /*020c*/ 	.word	0x00000000
        /*0210*/ 	.short	0x010a
        /*0212*/ 	.byte	0x3f
	.zero		1


	//   ....[28]....
        /*0214*/ 	.word	0x0000c8e0
        /*0218*/ 	.word	0x00000000
        /*021c*/ 	.word	0x00000000
        /*0220*/ 	.short	0x010a
        /*0222*/ 	.byte	0x3f
	.zero		1


	//   ....[29]....
        /*0224*/ 	.word	0x0000c990
        /*0228*/ 	.word	0x00000000
        /*022c*/ 	.word	0x00000000
        /*0230*/ 	.short	0x010a
        /*0232*/ 	.byte	0x3f
	.zero		1


	//   ....[30]....
        /*0234*/ 	.word	0x0000ca40
        /*0238*/ 	.word	0x00000000
        /*023c*/ 	.word	0x00000000
        /*0240*/ 	.short	0x010a
        /*0242*/ 	.byte	0x3f
	.zero		1


	//   ....[31]....
        /*0244*/ 	.word	0x0000caf0
        /*0248*/ 	.word	0x00000000
        /*024c*/ 	.word	0x00000000
        /*0250*/ 	.short	0x010a
        /*0252*/ 	.byte	0x3f
	.zero		1


	//   ....[32]....
        /*0254*/ 	.word	0x0000cba0
        /*0258*/ 	.word	0x00000000
        /*025c*/ 	.word	0x00000000
        /*0260*/ 	.short	0x010a
        /*0262*/ 	.byte	0x3f
	.zero		1


	//   ....[33]....
        /*0264*/ 	.word	0x0000cc50
        /*0268*/ 	.word	0x00000000
        /*026c*/ 	.word	0x00000000
        /*0270*/ 	.short	0x010a
        /*0272*/ 	.byte	0x3f
	.zero		1


	//   ....[34]....
        /*0274*/ 	.word	0x0000cd00
        /*0278*/ 	.word	0x00000000
        /*027c*/ 	.word	0x00000000
        /*0280*/ 	.short	0x010a
        /*0282*/ 	.byte	0x3f
	.zero		1


	//   ....[35]....
        /*0284*/ 	.word	0x0000cdb0
        /*0288*/ 	.word	0x00000000
        /*028c*/ 	.word	0x00000000
        /*0290*/ 	.short	0x010a
        /*0292*/ 	.byte	0x3f
	.zero		1


	//   ....[36]....
        /*0294*/ 	.word	0x0000ce60
        /*0298*/ 	.word	0x00000000
        /*029c*/ 	.word	0x00000000
        /*02a0*/ 	.short	0x010a
        /*02a2*/ 	.byte	0x3f
	.zero		1


	//   ....[37]....
        /*02a4*/ 	.word	0x0000cf10
        /*02a8*/ 	.word	0x00000005
        /*02ac*/ 	.word	0x00000000
        /*02b0*/ 	.short	0x010a
        /*02b2*/ 	.byte	0x3f
	.zero		1


	//----- nvinfo : EIATTR_NUM_MBARRIERS
	.align		4
.L_26:
        /*02b4*/ 	.byte	0x03, 0x38
        /*02b6*/ 	.short	0x0016


	//----- nvinfo : EIATTR_EXIT_INSTR_OFFSETS
	.align		4
        /*02b8*/ 	.byte	0x04, 0x1c
        /*02ba*/ 	.short	(.L_28 - .L_27)


	//   ....[0]....
.L_27:
        /*02bc*/ 	.word	0x00000b50


	//   ....[1]....
        /*02c0*/ 	.word	0x00001ab0


	//   ....[2]....
        /*02c4*/ 	.word	0x00008b50


	//   ....[3]....
        /*02c8*/ 	.word	0x00008b90


	//   ....[4]....
        /*02cc*/ 	.word	0x0000bde0


	//   ....[5]....
        /*02d0*/ 	.word	0x0000be20


	//   ....[6]....
        /*02d4*/ 	.word	0x0000be40


	//   ....[7]....
        /*02d8*/ 	.word	0x0000c720


	//   ....[8]....
        /*02dc*/ 	.word	0x0000cf40


	//----- nvinfo : EIATTR_MAX_THREADS
	.align		4
.L_28:
        /*02e0*/ 	.byte	0x04, 0x05
        /*02e2*/ 	.short	(.L_30 - .L_29)
.L_29:
        /*02e4*/ 	.word	0x00000100
        /*02e8*/ 	.word	0x00000001
        /*02ec*/ 	.word	0x00000001


	//----- nvinfo : EIATTR_CRS_STACK_SIZE
	.align		4
.L_30:
        /*02f0*/ 	.byte	0x04, 0x1e
        /*02f2*/ 	.short	(.L_32 - .L_31)
.L_31:
        /*02f4*/ 	.word	0x00000000


	//----- nvinfo : EIATTR_CBANK_PARAM_SIZE
	.align		4
.L_32:
        /*02f8*/ 	.byte	0x03, 0x19
        /*02fa*/ 	.short	0x0470


	//----- nvinfo : EIATTR_PARAM_CBANK
	.align		4
        /*02fc*/ 	.byte	0x04, 0x0a
        /*02fe*/ 	.short	(.L_34 - .L_33)
	.align		4
.L_33:
        /*0300*/ 	.word	index@(.nv.constant0._ZN7cutlass13device_kernelINS_4conv6kernel13ConvUniversalINS1_16ConvProblemShapeILNS1_8OperatorE1ELi3EEENS1_10collective14CollectiveConvINS1_46MainloopSm90TmaGmmaWarpSpecializedImplicitGemmILS5_1ELi11ELi3EN4cute5tupleIJNSA_1CILi2EEENSC_ILi1EEESE_EEENS1_36KernelImplicitTmaWarpSpecializedSm90ELi1EEENSB_IJNSC_ILi256EEENSC_ILi64EEENSB_IJNSC_ILi32EEEEEEEEENS_10bfloat16_tESN_NSA_8TiledMMAINSA_8MMA_AtomIJNSA_4SM904GMMA27MMA_64x64x16_F32BF16BF16_SSILNSR_5MajorE0ELST_1ELNSR_7ScaleInE1ELSU_1EEEEEENSA_6LayoutINSB_IJSE_SE_SE_EEENSB_IJNSC_ILi0EEESZ_SZ_EEEEENSB_IJNSA_10UnderscoreES12_S12_EEEEENS7_6detail26Sm90ImplicitGemmTileTraitsINSA_20SM90_TMA_LOAD_IM2COLENSA_14ComposedLayoutINSA_7SwizzleILi2ELi4ELi3EEENSA_18smem_ptr_flag_bitsILi16EEENSX_INSB_IJNSB_IJNSC_ILi8EEESK_EEENSB_IJSK_SE_EEENSB_IJSE_NSC_ILi11EEEEEEEEENSB_IJNSB_IJSK_SI_EEENSB_IJSE_SZ_EEENSB_IJSZ_NSC_ILi8192EEEEEEEEEEEEEvEENS16_INSA_23SM90_TMA_LOAD_MULTICASTENS18_INS19_ILi3ELi4ELi3EEES1C_NSX_INSB_IJNSB_IJSJ_SE_EEENSB_IJS1D_NSC_ILi4EEEEEES1H_EEENSB_IJS1K_NSB_IJSJ_NSC_ILi512EEEEEENSB_IJSZ_NSC_ILi2048EEEEEEEEEEEEEvEEEENS_8epilogue10collective6detail29Sm90TmaWarpSpecializedAdapterINS27_15DefaultEpilogueISN_NSB_IJNSB_IJllllEEESE_SZ_EEES2C_NS26_6thread17LinearCombinationISN_Li1EffLNS2D_9ScaleType4KindE0ELNS_15FloatRoundStyleE2ESN_EENS_4gemm15EpilogueDefaultEEEEEvvEEEEvNT_6ParamsE)
        /*0304*/ 	.short	0x0210
        /*0306*/ 	.short	0x0470


	//----- nvinfo : EIATTR_SW_WAR
	.align		4
.L_34:
        /*0308*/ 	.byte	0x04, 0x36
        /*030a*/ 	.short	(.L_36 - .L_35)
.L_35:
        /*030c*/ 	.word	0x00000008
.L_36:


//--------------------- .nv.callgraph             --------------------------
	.section	.nv.callgraph,"",@"SHT_CUDA_CALLGRAPH"
	.align	4
	.sectionentsize	8
	.align		4
        /*0000*/ 	.word	0x00000000
	.align		4
        /*0004*/ 	.word	0xffffffff
	.align		4
        /*0008*/ 	.word	0x00000000
	.align		4
        /*000c*/ 	.word	0xfffffffe
	.align		4
        /*0010*/ 	.word	0x00000000
	.align		4
        /*0014*/ 	.word	0xfffffffd
	.align		4
        /*0018*/ 	.word	0x00000000
	.align		4
        /*001c*/ 	.word	0xfffffffc


//--------------------- .nv.constant4             --------------------------
	.section	.nv.constant4,"a",@progbits
	.align	8
	.align		8
.nv.constant4:
        /*0000*/ 	.dword	_ZN39_INTERNAL_114d9645_4_k_cu_a9dfe3f9_29404cuda3std3__45__cpo5beginE
	.align		8
        /*0008*/ 	.dword	_ZN39_INTERNAL_114d9645_4_k_cu_a9dfe3f9_29404cuda3std3__45__cpo3endE
	.align		8
        /*0010*/ 	.dword	_ZN39_INTERNAL_114d9645_4_k_cu_a9dfe3f9_29404cuda3std3__45__cpo6cbeginE
	.align		8
        /*0018*/ 	.dword	_ZN39_INTERNAL_114d9645_4_k_cu_a9dfe3f9_29404cuda3std3__45__cpo4cendE
	.align		8
        /*0020*/ 	.dword	_ZN39_INTERNAL_114d9645_4_k_cu_a9dfe3f9_29404cuda3std3__441_GLOBAL__N__114d9645_4_k_cu_a9dfe3f9_29406ignoreE
	.align		8
        /*0028*/ 	.dword	_ZN39_INTERNAL_114d9645_4_k_cu_a9dfe3f9_29404cuda3std3__419piecewise_constructE
	.align		8
        /*0030*/ 	.dword	_ZN39_INTERNAL_114d9645_4_k_cu_a9dfe3f9_29404cuda3std3__48in_placeE
	.align		8
        /*0038*/ 	.dword	_ZN39_INTERNAL_114d9645_4_k_cu_a9dfe3f9_29404cuda3std6ranges3__45__cpo4swapE
	.align		8
        /*0040*/ 	.dword	_ZN39_INTERNAL_114d9645_4_k_cu_a9dfe3f9_29404cuda3std6ranges3__45__cpo9iter_moveE
	.align		8
        /*0048*/ 	.dword	_ZN39_INTERNAL_114d9645_4_k_cu_a9dfe3f9_29404cute7productE
	.align		8
        /*0050*/ 	.dword	_ZN39_INTERNAL_114d9645_4_k_cu_a9dfe3f9_29404cute1_E


//--------------------- .text._ZN7cutlass13device_kernelINS_4conv6kernel13ConvUniversalINS1_16ConvProblemShapeILNS1_8OperatorE1ELi3EEENS1_10collective14CollectiveConvINS1_46MainloopSm90TmaGmmaWarpSpecializedImplicitGemmILS5_1ELi11ELi3EN4cute5tupleIJNSA_1CILi2EEENSC_ILi1EEESE_EEENS1_36KernelImplicitTmaWarpSpecializedSm90ELi1EEENSB_IJNSC_ILi256EEENSC_ILi64EEENSB_IJNSC_ILi32EEEEEEEEENS_10bfloat16_tESN_NSA_8TiledMMAINSA_8MMA_AtomIJNSA_4SM904GMMA27MMA_64x64x16_F32BF16BF16_SSILNSR_5MajorE0ELST_1ELNSR_7ScaleInE1ELSU_1EEEEEENSA_6LayoutINSB_IJSE_SE_SE_EEENSB_IJNSC_ILi0EEESZ_SZ_EEEEENSB_IJNSA_10UnderscoreES12_S12_EEEEENS7_6detail26Sm90ImplicitGemmTileTraitsINSA_20SM90_TMA_LOAD_IM2COLENSA_14ComposedLayoutINSA_7SwizzleILi2ELi4ELi3EEENSA_18smem_ptr_flag_bitsILi16EEENSX_INSB_IJNSB_IJNSC_ILi8EEESK_EEENSB_IJSK_SE_EEENSB_IJSE_NSC_ILi11EEEEEEEEENSB_IJNSB_IJSK_SI_EEENSB_IJSE_SZ_EEENSB_IJSZ_NSC_ILi8192EEEEEEEEEEEEEvEENS16_INSA_23SM90_TMA_LOAD_MULTICASTENS18_INS19_ILi3ELi4ELi3EEES1C_NSX_INSB_IJNSB_IJSJ_SE_EEENSB_IJS1D_NSC_ILi4EEEEEES1H_EEENSB_IJS1K_NSB_IJSJ_NSC_ILi512EEEEEENSB_IJSZ_NSC_ILi2048EEEEEEEEEEEEEvEEEENS_8epilogue10collective6detail29Sm90TmaWarpSpecializedAdapterINS27_15DefaultEpilogueISN_NSB_IJNSB_IJllllEEESE_SZ_EEES2C_NS26_6thread17LinearCombinationISN_Li1EffLNS2D_9ScaleType4KindE0ELNS_15FloatRoundStyleE2ESN_EENS_4gemm15EpilogueDefaultEEEEEvvEEEEvNT_6ParamsE --------------------------
	.section	.text._ZN7cutlass13device_kernelINS_4conv6kernel13ConvUniversalINS1_16ConvProblemShapeILNS1_8OperatorE1ELi3EEENS1_10collective14CollectiveConvINS1_46MainloopSm90TmaGmmaWarpSpecializedImplicitGemmILS5_1ELi11ELi3EN4cute5tupleIJNSA_1CILi2EEENSC_ILi1EEESE_EEENS1_36KernelImplicitTmaWarpSpecializedSm90ELi1EEENSB_IJNSC_ILi256EEENSC_ILi64EEENSB_IJNSC_ILi32EEEEEEEEENS_10bfloat16_tESN_NSA_8TiledMMAINSA_8MMA_AtomIJNSA_4SM904GMMA27MMA_64x64x16_F32BF16BF16_SSILNSR_5MajorE0ELST_1ELNSR_7ScaleInE1ELSU_1EEEEEENSA_6LayoutINSB_IJSE_SE_SE_EEENSB_IJNSC_ILi0EEESZ_SZ_EEEEENSB_IJNSA_10UnderscoreES12_S12_EEEEENS7_6detail26Sm90ImplicitGemmTileTraitsINSA_20SM90_TMA_LOAD_IM2COLENSA_14ComposedLayoutINSA_7SwizzleILi2ELi4ELi3EEENSA_18smem_ptr_flag_bitsILi16EEENSX_INSB_IJNSB_IJNSC_ILi8EEESK_EEENSB_IJSK_SE_EEENSB_IJSE_NSC_ILi11EEEEEEEEENSB_IJNSB_IJSK_SI_EEENSB_IJSE_SZ_EEENSB_IJSZ_NSC_ILi8192EEEEEEEEEEEEEvEENS16_INSA_23SM90_TMA_LOAD_MULTICASTENS18_INS19_ILi3ELi4ELi3EEES1C_NSX_INSB_IJNSB_IJSJ_SE_EEENSB_IJS1D_NSC_ILi4EEEEEES1H_EEENSB_IJS1K_NSB_IJSJ_NSC_ILi512EEEEEENSB_IJSZ_NSC_ILi2048EEEEEEEEEEEEEvEEEENS_8epilogue10collective6detail29Sm90TmaWarpSpecializedAdapterINS27_15DefaultEpilogueISN_NSB_IJNSB_IJllllEEESE_SZ_EEES2C_NS26_6thread17LinearCombinationISN_Li1EffLNS2D_9ScaleType4KindE0ELNS_15FloatRoundStyleE2ESN_EENS_4gemm15EpilogueDefaultEEEEEvvEEEEvNT_6ParamsE,"ax",@progbits
	.align	128
.text._ZN7cutlass13device_kernelINS_4conv6kernel13ConvUniversalINS1_16ConvProblemShapeILNS1_8OperatorE1ELi3EEENS1_10collective14CollectiveConvINS1_46MainloopSm90TmaGmmaWarpSpecializedImplicitGemmILS5_1ELi11ELi3EN4cute5tupleIJNSA_1CILi2EEENSC_ILi1EEESE_EEENS1_36KernelImplicitTmaWarpSpecializedSm90ELi1EEENSB_IJNSC_ILi256EEENSC_ILi64EEENSB_IJNSC_ILi32EEEEEEEEENS_10bfloat16_tESN_NSA_8TiledMMAINSA_8MMA_AtomIJNSA_4SM904GMMA27MMA_64x64x16_F32BF16BF16_SSILNSR_5MajorE0ELST_1ELNSR_7ScaleInE1ELSU_1EEEEEENSA_6LayoutINSB_IJSE_SE_SE_EEENSB_IJNSC_ILi0EEESZ_SZ_EEEEENSB_IJNSA_10UnderscoreES12_S12_EEEEENS7_6detail26Sm90ImplicitGemmTileTraitsINSA_20SM90_TMA_LOAD_IM2COLENSA_14ComposedLayoutINSA_7SwizzleILi2ELi4ELi3EEENSA_18smem_ptr_flag_bitsILi16EEENSX_INSB_IJNSB_IJNSC_ILi8EEESK_EEENSB_IJSK_SE_EEENSB_IJSE_NSC_ILi11EEEEEEEEENSB_IJNSB_IJSK_SI_EEENSB_IJSE_SZ_EEENSB_IJSZ_NSC_ILi8192EEEEEEEEEEEEEvEENS16_INSA_23SM90_TMA_LOAD_MULTICASTENS18_INS19_ILi3ELi4ELi3EEES1C_NSX_INSB_IJNSB_IJSJ_SE_EEENSB_IJS1D_NSC_ILi4EEEEEES1H_EEENSB_IJS1K_NSB_IJSJ_NSC_ILi512EEEEEENSB_IJSZ_NSC_ILi2048EEEEEEEEEEEEEvEEEENS_8epilogue10collective6detail29Sm90TmaWarpSpecializedAdapterINS27_15DefaultEpilogueISN_NSB_IJNSB_IJllllEEESE_SZ_EEES2C_NS26_6thread17LinearCombinationISN_Li1EffLNS2D_9ScaleType4KindE0ELNS_15FloatRoundStyleE2ESN_EENS_4gemm15EpilogueDefaultEEEEEvvEEEEvNT_6ParamsE:
        .type           _ZN7cutlass13device_kernelINS_4conv6kernel13ConvUniversalINS1_16ConvProblemShapeILNS1_8OperatorE1ELi3EEENS1_10collective14CollectiveConvINS1_46MainloopSm90TmaGmmaWarpSpecializedImplicitGemmILS5_1ELi11ELi3EN4cute5tupleIJNSA_1CILi2EEENSC_ILi1EEESE_EEENS1_36KernelImplicitTmaWarpSpecializedSm90ELi1EEENSB_IJNSC_ILi256EEENSC_ILi64EEENSB_IJNSC_ILi32EEEEEEEEENS_10bfloat16_tESN_NSA_8TiledMMAINSA_8MMA_AtomIJNSA_4SM904GMMA27MMA_64x64x16_F32BF16BF16_SSILNSR_5MajorE0ELST_1ELNSR_7ScaleInE1ELSU_1EEEEEENSA_6LayoutINSB_IJSE_SE_SE_EEENSB_IJNSC_ILi0EEESZ_SZ_EEEEENSB_IJNSA_10UnderscoreES12_S12_EEEEENS7_6detail26Sm90ImplicitGemmTileTraitsINSA_20SM90_TMA_LOAD_IM2COLENSA_14ComposedLayoutINSA_7SwizzleILi2ELi4ELi3EEENSA_18smem_ptr_flag_bitsILi16EEENSX_INSB_IJNSB_IJNSC_ILi8EEESK_EEENSB_IJSK_SE_EEENSB_IJSE_NSC_ILi11EEEEEEEEENSB_IJNSB_IJSK_SI_EEENSB_IJSE_SZ_EEENSB_IJSZ_NSC_ILi8192EEEEEEEEEEEEEvEENS16_INSA_23SM90_TMA_LOAD_MULTICASTENS18_INS19_ILi3ELi4ELi3EEES1C_NSX_INSB_IJNSB_IJSJ_SE_EEENSB_IJS1D_NSC_ILi4EEEEEES1H_EEENSB_IJS1K_NSB_IJSJ_NSC_ILi512EEEEEENSB_IJSZ_NSC_ILi2048EEEEEEEEEEEEEvEEEENS_8epilogue10collective6detail29Sm90TmaWarpSpecializedAdapterINS27_15DefaultEpilogueISN_NSB_IJNSB_IJllllEEESE_SZ_EEES2C_NS26_6thread17LinearCombinationISN_Li1EffLNS2D_9ScaleType4KindE0ELNS_15FloatRoundStyleE2ESN_EENS_4gemm15EpilogueDefaultEEEEEvvEEEEvNT_6ParamsE,@function
        .size           _ZN7cutlass13device_kernelINS_4conv6kernel13ConvUniversalINS1_16ConvProblemShapeILNS1_8OperatorE1ELi3EEENS1_10collective14CollectiveConvINS1_46MainloopSm90TmaGmmaWarpSpecializedImplicitGemmILS5_1ELi11ELi3EN4cute5tupleIJNSA_1CILi2EEENSC_ILi1EEESE_EEENS1_36KernelImplicitTmaWarpSpecializedSm90ELi1EEENSB_IJNSC_ILi256EEENSC_ILi64EEENSB_IJNSC_ILi32EEEEEEEEENS_10bfloat16_tESN_NSA_8TiledMMAINSA_8MMA_AtomIJNSA_4SM904GMMA27MMA_64x64x16_F32BF16BF16_SSILNSR_5MajorE0ELST_1ELNSR_7ScaleInE1ELSU_1EEEEEENSA_6LayoutINSB_IJSE_SE_SE_EEENSB_IJNSC_ILi0EEESZ_SZ_EEEEENSB_IJNSA_10UnderscoreES12_S12_EEEEENS7_6detail26Sm90ImplicitGemmTileTraitsINSA_20SM90_TMA_LOAD_IM2COLENSA_14ComposedLayoutINSA_7SwizzleILi2ELi4ELi3EEENSA_18smem_ptr_flag_bitsILi16EEENSX_INSB_IJNSB_IJNSC_ILi8EEESK_EEENSB_IJSK_SE_EEENSB_IJSE_NSC_ILi11EEEEEEEEENSB_IJNSB_IJSK_SI_EEENSB_IJSE_SZ_EEENSB_IJSZ_NSC_ILi8192EEEEEEEEEEEEEvEENS16_INSA_23SM90_TMA_LOAD_MULTICASTENS18_INS19_ILi3ELi4ELi3EEES1C_NSX_INSB_IJNSB_IJSJ_SE_EEENSB_IJS1D_NSC_ILi4EEEEEES1H_EEENSB_IJS1K_NSB_IJSJ_NSC_ILi512EEEEEENSB_IJSZ_NSC_ILi2048EEEEEEEEEEEEEvEEEENS_8epilogue10collective6detail29Sm90TmaWarpSpecializedAdapterINS27_15DefaultEpilogueISN_NSB_IJNSB_IJllllEEESE_SZ_EEES2C_NS26_6thread17LinearCombinationISN_Li1EffLNS2D_9ScaleType4KindE0ELNS_15FloatRoundStyleE2ESN_EENS_4gemm15EpilogueDefaultEEEEEvvEEEEvNT_6ParamsE,(.L_x_267 - _ZN7cutlass13device_kernelINS_4conv6kernel13ConvUniversalINS1_16ConvProblemShapeILNS1_8OperatorE1ELi3EEENS1_10collective14CollectiveConvINS1_46MainloopSm90TmaGmmaWarpSpecializedImplicitGemmILS5_1ELi11ELi3EN4cute5tupleIJNSA_1CILi2EEENSC_ILi1EEESE_EEENS1_36KernelImplicitTmaWarpSpecializedSm90ELi1EEENSB_IJNSC_ILi256EEENSC_ILi64EEENSB_IJNSC_ILi32EEEEEEEEENS_10bfloat16_tESN_NSA_8TiledMMAINSA_8MMA_AtomIJNSA_4SM904GMMA27MMA_64x64x16_F32BF16BF16_SSILNSR_5MajorE0ELST_1ELNSR_7ScaleInE1ELSU_1EEEEEENSA_6LayoutINSB_IJSE_SE_SE_EEENSB_IJNSC_ILi0EEESZ_SZ_EEEEENSB_IJNSA_10UnderscoreES12_S12_EEEEENS7_6detail26Sm90ImplicitGemmTileTraitsINSA_20SM90_TMA_LOAD_IM2COLENSA_14ComposedLayoutINSA_7SwizzleILi2ELi4ELi3EEENSA_18smem_ptr_flag_bitsILi16EEENSX_INSB_IJNSB_IJNSC_ILi8EEESK_EEENSB_IJSK_SE_EEENSB_IJSE_NSC_ILi11EEEEEEEEENSB_IJNSB_IJSK_SI_EEENSB_IJSE_SZ_EEENSB_IJSZ_NSC_ILi8192EEEEEEEEEEEEEvEENS16_INSA_23SM90_TMA_LOAD_MULTICASTENS18_INS19_ILi3ELi4ELi3EEES1C_NSX_INSB_IJNSB_IJSJ_SE_EEENSB_IJS1D_NSC_ILi4EEEEEES1H_EEENSB_IJS1K_NSB_IJSJ_NSC_ILi512EEEEEENSB_IJSZ_NSC_ILi2048EEEEEEEEEEEEEvEEEENS_8epilogue10collective6detail29Sm90TmaWarpSpecializedAdapterINS27_15DefaultEpilogueISN_NSB_IJNSB_IJllllEEESE_SZ_EEES2C_NS26_6thread17LinearCombinationISN_Li1EffLNS2D_9ScaleType4KindE0ELNS_15FloatRoundStyleE2ESN_EENS_4gemm15EpilogueDefaultEEEEEvvEEEEvNT_6ParamsE)
        .other          _ZN7cutlass13device_kernelINS_4conv6kernel13ConvUniversalINS1_16ConvProblemShapeILNS1_8OperatorE1ELi3EEENS1_10collective14CollectiveConvINS1_46MainloopSm90TmaGmmaWarpSpecializedImplicitGemmILS5_1ELi11ELi3EN4cute5tupleIJNSA_1CILi2EEENSC_ILi1EEESE_EEENS1_36KernelImplicitTmaWarpSpecializedSm90ELi1EEENSB_IJNSC_ILi256EEENSC_ILi64EEENSB_IJNSC_ILi32EEEEEEEEENS_10bfloat16_tESN_NSA_8TiledMMAINSA_8MMA_AtomIJNSA_4SM904GMMA27MMA_64x64x16_F32BF16BF16_SSILNSR_5MajorE0ELST_1ELNSR_7ScaleInE1ELSU_1EEEEEENSA_6LayoutINSB_IJSE_SE_SE_EEENSB_IJNSC_ILi0EEESZ_SZ_EEEEENSB_IJNSA_10UnderscoreES12_S12_EEEEENS7_6detail26Sm90ImplicitGemmTileTraitsINSA_20SM90_TMA_LOAD_IM2COLENSA_14ComposedLayoutINSA_7SwizzleILi2ELi4ELi3EEENSA_18smem_ptr_flag_bitsILi16EEENSX_INSB_IJNSB_IJNSC_ILi8EEESK_EEENSB_IJSK_SE_EEENSB_IJSE_NSC_ILi11EEEEEEEEENSB_IJNSB_IJSK_SI_EEENSB_IJSE_SZ_EEENSB_IJSZ_NSC_ILi8192EEEEEEEEEEEEEvEENS16_INSA_23SM90_TMA_LOAD_MULTICASTENS18_INS19_ILi3ELi4ELi3EEES1C_NSX_INSB_IJNSB_IJSJ_SE_EEENSB_IJS1D_NSC_ILi4EEEEEES1H_EEENSB_IJS1K_NSB_IJSJ_NSC_ILi512EEEEEENSB_IJSZ_NSC_ILi2048EEEEEEEEEEEEEvEEEENS_8epilogue10collective6detail29Sm90TmaWarpSpecializedAdapterINS27_15DefaultEpilogueISN_NSB_IJNSB_IJllllEEESE_SZ_EEES2C_NS26_6thread17LinearCombinationISN_Li1EffLNS2D_9ScaleType4KindE0ELNS_15FloatRoundStyleE2ESN_EENS_4gemm15EpilogueDefaultEEEEEvvEEEEvNT_6ParamsE,@"STO_CUDA_ENTRY STV_DEFAULT"
_ZN7cutlass13device_kernelINS_4conv6kernel13ConvUniversalINS1_16ConvProblemShapeILNS1_8OperatorE1ELi3EEENS1_10collective14CollectiveConvINS1_46MainloopSm90TmaGmmaWarpSpecializedImplicitGemmILS5_1ELi11ELi3EN4cute5tupleIJNSA_1CILi2EEENSC_ILi1EEESE_EEENS1_36KernelImplicitTmaWarpSpecializedSm90ELi1EEENSB_IJNSC_ILi256EEENSC_ILi64EEENSB_IJNSC_ILi32EEEEEEEEENS_10bfloat16_tESN_NSA_8TiledMMAINSA_8MMA_AtomIJNSA_4SM904GMMA27MMA_64x64x16_F32BF16BF16_SSILNSR_5MajorE0ELST_1ELNSR_7ScaleInE1ELSU_1EEEEEENSA_6LayoutINSB_IJSE_SE_SE_EEENSB_IJNSC_ILi0EEESZ_SZ_EEEEENSB_IJNSA_10UnderscoreES12_S12_EEEEENS7_6detail26Sm90ImplicitGemmTileTraitsINSA_20SM90_TMA_LOAD_IM2COLENSA_14ComposedLayoutINSA_7SwizzleILi2ELi4ELi3EEENSA_18smem_ptr_flag_bitsILi16EEENSX_INSB_IJNSB_IJNSC_ILi8EEESK_EEENSB_IJSK_SE_EEENSB_IJSE_NSC_ILi11EEEEEEEEENSB_IJNSB_IJSK_SI_EEENSB_IJSE_SZ_EEENSB_IJSZ_NSC_ILi8192EEEEEEEEEEEEEvEENS16_INSA_23SM90_TMA_LOAD_MULTICASTENS18_INS19_ILi3ELi4ELi3EEES1C_NSX_INSB_IJNSB_IJSJ_SE_EEENSB_IJS1D_NSC_ILi4EEEEEES1H_EEENSB_IJS1K_NSB_IJSJ_NSC_ILi512EEEEEENSB_IJSZ_NSC_ILi2048EEEEEEEEEEEEEvEEEENS_8epilogue10collective6detail29Sm90TmaWarpSpecializedAdapterINS27_15DefaultEpilogueISN_NSB_IJNSB_IJllllEEESE_SZ_EEES2C_NS26_6thread17LinearCombinationISN_Li1EffLNS2D_9ScaleType4KindE0ELNS_15FloatRoundStyleE2ESN_EENS_4gemm15EpilogueDefaultEEEEEvvEEEEvNT_6ParamsE:
[----:B------:R-:W-:Y:S01]  /*0000*/  LDC R1, c[0x0][0x28] ;  /* 0x00000a00ff017b82 */ /* 0x000fe20000000800 */
[----:B------:R-:W0:Y:S01]  /*0010*/  S2R R13, SR_TID.X ;  /* 0x00000000000d7919 */ /* 0x000e220000002100 */
[----:B------:R-:W-:Y:S01]  /*0020*/  ELECT P0, URZ, PT ;  /* 0x00000000003f782f */ /* 0x000fe20003800000 */
[----:B------:R-:W-:Y:S01]  /*0030*/  BSSY B0, `(.L_x_0) ;  /* 0x0000010000007945 */ /* 0x000fe20003800000 */
[----:B------:R-:W1:Y:S01]  /*0040*/  S2R R12, SR_CTAID.X ;  /* 0x00000000000c7919 */ /* 0x000e620000002500 */
[--C-:B0-----:R-:W-:Y:S02]  /*0050*/  SHF.R.U32.HI R2, RZ, 0x5, R13.reuse ;  /* 0x00000005ff027819 */ /* 0x101fe4000001160d */
[----:B------:R-:W-:-:S03]  /*0060*/  SHF.R.U32.HI R0, RZ, 0x7, R13 ;  /* 0x00000007ff007819 */ /* 0x000fc6000001160d */
[----:B------:R-:W0:Y:S04]  /*0070*/  SHFL.IDX PT, R4, R2, RZ, 0x1f ;  /* 0x00001fff02047589 */ /* 0x000e2800000e0000 */
[----:B------:R2:W3:Y:S01]  /*0080*/  SHFL.IDX PT, R10, R0, RZ, 0x1f ;  /* 0x00001fff000a7589 */ /* 0x0004e200000e0000 */
[----:B0-----:R-:W-:-:S13]  /*0090*/  ISETP.NE.OR P0, PT, R4, RZ, !P0 ;  /* 0x000000ff0400720c */ /* 0x001fda0004705670 */
[----:B-123--:R-:W-:Y:S05]  /*00a0*/  @P0 BRA `(.L_x_1) ;  /* 0x0000000000200947 */ /* 0x00efea0003800000 */
[----:B------:R-:W-:Y:S02]  /*00b0*/  ULDC.64 UR4, c[0x0][0x198] ;  /* 0x0000660000047ab9 */ /* 0x000fe40000000a00 */
[----:B------:R-:W-:Y:S02]  /*00c0*/  UIADD3 UR6, UP0, UR4, 0xf0, URZ ;  /* 0x000000f004067890 */ /* 0x000fe4000ff1e03f */
[----:B------:R-:W-:Y:S02]  /*00d0*/  UIADD3 UR4, UP1, UR4, 0x270, URZ ;  /* 0x0000027004047890 */ /* 0x000fe4000ff3e03f */
[----:B------:R-:W-:Y:S02]  /*00e0*/  UIADD3.X UR7, URZ, UR5, URZ, UP0, !UPT ;  /* 0x000000053f077290 */ /* 0x000fe400087fe43f */
[----:B------:R-:W-:-:S07]  /*00f0*/  UIADD3.X UR5, URZ, UR5, URZ, UP1, !UPT ;  /* 0x000000053f057290 */ /* 0x000fce0008ffe43f */
[----:B------:R0:W-:Y:S02]  /*0100*/  UTMACCTL.PF [UR6] ;  /* 0x00000000060079b9 */ /* 0x0001e40008040000 */
[----:B------:R0:W-:Y:S02]  /*0110*/  UTMACCTL.PF [UR4] ;  /* 0x00000000040079b9 */ /* 0x0001e40008040000 */
[----:B0-----:R-:W-:Y:S01]  /*0120*/  NOP ;  /* 0x0000000000007918 */ /* 0x001fe20000000000 */
.L_x_1:
[----:B------:R-:W-:Y:S05]  /*0130*/  BSYNC B0 ;  /* 0x0000000000007941 */ /* 0x000fea0003800000 */
.L_x_0:
[----:B------:R-:W0:Y:S01]  /*0140*/  SHFL.IDX PT, R2, R2, RZ, 0x1f ;  /* 0x00001fff02027589 */ /* 0x000e2200000e0000 */
[----:B------:R-:W-:Y:S02]  /*0150*/  SHF.R.S32.HI R0, RZ, 0x1f, R13 ;  /* 0x0000001fff007819 */ /* 0x000fe4000001140d */
[----:B------:R-:W-:Y:S01]  /*0160*/  I2FP.F32.U32 R8, R12 ;  /* 0x0000000c00087245 */ /* 0x000fe20000201000 */
[----:B------:R-:W1:Y:S01]  /*0170*/  S2R R16, SR_CTAID.Y ;  /* 0x0000000000107919 */ /* 0x000e620000002600 */
[----:B------:R-:W-:-:S04]  /*0180*/  LEA.HI R0, R0, R13, RZ, 0x7 ;  /* 0x0000000d00007211 */ /* 0x000fc800078f38ff */
[----:B------:R-:W-:-:S05]  /*0190*/  LOP3.LUT R0, R0, 0xffffff80, RZ, 0xc0, !PT ;  /* 0xffffff8000007812 */ /* 0x000fca00078ec0ff */
[----:B------:R-:W-:-:S05]  /*01a0*/  IMAD.IADD R0, R13, 0x1, -R0 ;  /* 0x000000010d007824 */ /* 0x000fca00078e0a00 */
[----:B------:R-:W-:-:S04]  /*01b0*/  SHF.R.S32.HI R3, RZ, 0x1f, R0 ;  /* 0x0000001fff037819 */ /* 0x000fc80000011400 */
[----:B------:R-:W-:Y:S02]  /*01c0*/  LEA.HI R5, R3, R0, RZ, 0x3 ;  /* 0x0000000003057211 */ /* 0x000fe400078f18ff */
[----:B0-----:R-:W-:Y:S02]  /*01d0*/  ISETP.NE.AND P0, PT, R2, RZ, PT ;  /* 0x000000ff0200720c */ /* 0x001fe40003f05270 */
[--C-:B------:R-:W-:Y:S02]  /*01e0*/  SHF.R.S32.HI R6, RZ, 0x3, R5.reuse ;  /* 0x00000003ff067819 */ /* 0x100fe40000011405 */
[----:B------:R-:W-:Y:S02]  /*01f0*/  SHF.R.S32.HI R5, RZ, 0x1f, R5 ;  /* 0x0000001fff057819 */ /* 0x000fe40000011405 */
[----:B------:R-:W-:-:S07]  /*0200*/  SHF.R.S32.HI R7, RZ, 0x1f, R2 ;  /* 0x0000001fff077819 */ /* 0x000fce0000011402 */
[----:B-1----:R-:W-:Y:S05]  /*0210*/  @P0 BRA `(.L_x_2) ;  /* 0x00000000009c0947 */ /* 0x002fea0003800000 */
[----:B------:R-:W-:Y:S01]  /*0220*/  ELECT P0, URZ, PT ;  /* 0x00000000003f782f */ /* 0x000fe20003800000 */
[----:B------:R-:W-:-:S12]  /*0230*/  BSSY B0, `(.L_x_2) ;  /* 0x0000025000007945 */ /* 0x000fd80003800000 */
[----:B------:R-:W-:Y:S05]  /*0240*/  @!P0 BRA `(.L_x_3) ;  /* 0x00000000008c8947 */ /* 0x000fea0003800000 */
[----:B------:R-:W0:Y:S01]  /*0250*/  S2UR UR8, SR_CgaCtaId ;  /* 0x00000000000879c3 */ /* 0x000e220000008800 */
[----:B------:R-:W-:Y:S01]  /*0260*/  UMOV UR4, 0x400 ;  /* 0x0000040000047882 */ /* 0x000fe20000000000 */
[----:B------:R-:W-:Y:S01]  /*0270*/  UMOV UR5, 0x1 ;  /* 0x0000000100057882 */ /* 0x000fe20000000000 */
[----:B------:R-:W-:Y:S02]  /*0280*/  UMOV UR6, 0x2 ;  /* 0x0000000200067882 */ /* 0x000fe40000000000 */
[----:B------:R-:W-:-:S04]  /*0290*/  UIADD3 UR6, -UR6, 0x100000, URZ ;  /* 0x0010000006067890 */ /* 0x000fc8000fffe13f */
[----:B------:R-:W-:Y:S02]  /*02a0*/  USHF.L.U32 UR7, UR6, 0xb, URZ ;  /* 0x0000000b06077899 */ /* 0x000fe4000800063f */
[----:B------:R-:W-:Y:S02]  /*02b0*/  USHF.L.U32 UR6, UR6, 0x1, URZ ;  /* 0x0000000106067899 */ /* 0x000fe4000800063f */
[----:B0-----:R-:W-:Y:S02]  /*02c0*/  ULEA UR8, UR8, UR4, 0x18 ;  /* 0x0000000408087291 */ /* 0x001fe4000f8ec03f */
[----:B------:R-:W-:-:S04]  /*02d0*/  UIADD3 UR4, -UR5, 0x100000, URZ ;  /* 0x0010000005047890 */ /* 0x000fc8000fffe13f */
[----:B------:R-:W-:Y:S02]  /*02e0*/  USHF.L.U32 UR5, UR4, 0xb, URZ ;  /* 0x0000000b04057899 */ /* 0x000fe4000800063f */
[----:B------:R-:W-:Y:S01]  /*02f0*/  USHF.L.U32 UR4, UR4, 0x1, URZ ;  /* 0x0000000104047899 */ /* 0x000fe2000800063f */
[----:B------:R-:W0:Y:S11]  /*0300*/  FENCE.VIEW.ASYNC.S ;  /* 0x00000000000073c6 */ /* 0x000e360000000000 */
[----:B0-----:R0:W1:Y:S01]  /*0310*/  SYNCS.EXCH.64 URZ, [UR8+0x37000], UR4 ;  /* 0x03700004083f75b2 */ /* 0x0010620008000100 */
[----:B------:R0:W2:Y:S01]  /*0320*/  SYNCS.EXCH.64 URZ, [UR8+0x37058], UR6 ;  /* 0x03705806083f75b2 */ /* 0x0000a20008000100 */
[----:B------:R0:W3:Y:S01]  /*0330*/  SYNCS.EXCH.64 URZ, [UR8+0x37008], UR4 ;  /* 0x03700804083f75b2 */ /* 0x0000e20008000100 */
[----:B------:R0:W4:Y:S01]  /*0340*/  SYNCS.EXCH.64 URZ, [UR8+0x37060], UR6 ;  /* 0x03706006083f75b2 */ /* 0x0001220008000100 */
[----:B------:R0:W0:Y:S01]  /*0350*/  SYNCS.EXCH.64 URZ, [UR8+0x37010], UR4 ;  /* 0x03701004083f75b2 */ /* 0x0000220008000100 */
        /* <DEDUP_REMOVED lines=17> */
[----:B------:R-:W-:Y:S01]  /*0470*/  NOP ;  /* 0x0000000000007918 */ /* 0x000fe20000000000 */
.L_x_3:
[----:B0-----:R-:W-:Y:S05]  /*0480*/  BSYNC B0 ;  /* 0x0000000000007941 */ /* 0x001fea0003800000 */
.L_x_2:
[----:B------:R-:W-:Y:S01]  /*0490*/  ULDC UR4, c[0x0][0x150] ;  /* 0x0000540000047ab9 */ /* 0x000fe20000000800 */
[----:B------:R-:W-:Y:S01]  /*04a0*/  LEA.HI R5, R5, R6, RZ, 0x2 ;  /* 0x0000000605057211 */ /* 0x000fe200078f10ff */
[----:B------:R-:W-:Y:S01]  /*04b0*/  FMUL R8, R8, UR4 ;  /* 0x0000000408087c20 */ /* 0x000fe20008400000 */
[----:B------:R-:W-:Y:S01]  /*04c0*/  LEA.HI R7, R7, R2, RZ, 0x2 ;  /* 0x0000000207077211 */ /* 0x000fe200078f10ff */
[----:B------:R-:W-:Y:S01]  /*04d0*/  ULDC UR4, c[0x0][0x154] ;  /* 0x0000550000047ab9 */ /* 0x000fe20000000800 */
[----:B------:R-:W-:Y:S01]  /*04e0*/  LOP3.LUT R5, R5, 0xfffffffc, RZ, 0xc0, !PT ;  /* 0xfffffffc05057812 */ /* 0x000fe200078ec0ff */
[----:B------:R-:W0:Y:S01]  /*04f0*/  LDC R11, c[0x0][0x140] ;  /* 0x00005000ff0b7b82 */ /* 0x000e220000000800 */
[----:B------:R-:W-:Y:S01]  /*0500*/  LOP3.LUT R7, R7, 0x3ffffffc, RZ, 0xc0, !PT ;  /* 0x3ffffffc07077812 */ /* 0x000fe200078ec0ff */
[----:B------:R-:W5:Y:S01]  /*0510*/  F2I.U32.TRUNC.NTZ R8, R8 ;  /* 0x0000000800087305 */ /* 0x000f62000020f000 */
[----:B------:R-:W-:Y:S01]  /*0520*/  LOP3.LUT P0, RZ, R0, 0x7, RZ, 0xc0, !PT ;  /* 0x0000000700ff7812 */ /* 0x000fe2000780c0ff */
[----:B------:R-:W-:Y:S01]  /*0530*/  IMAD.IADD R5, R6, 0x1, -R5 ;  /* 0x0000000106057824 */ /* 0x000fe200078e0a05 */
[----:B------:R-:W-:Y:S01]  /*0540*/  I2FP.F32.U32 R6, R16 ;  /* 0x0000001000067245 */ /* 0x000fe20000201000 */
[----:B------:R-:W-:Y:S01]  /*0550*/  IMAD.IADD R2, R2, 0x1, -R7 ;  /* 0x0000000102027824 */ /* 0x000fe200078e0a07 */
[----:B------:R-:W-:Y:S01]  /*0560*/  ISETP.NE.AND P3, PT, R10, 0x1, PT ;  /* 0x000000010a00780c */ /* 0x000fe20003f65270 */
[----:B------:R-:W-:Y:S01]  /*0570*/  NOP ;  /* 0x0000000000007918 */ /* 0x000fe20000000000 */
[----:B------:R-:W-:Y:S01]  /*0580*/  NOP ;  /* 0x0000000000007918 */ /* 0x000fe20000000000 */
[----:B------:R-:W-:-:S02]  /*0590*/  IMAD R2, R2, 0x4, R5 ;  /* 0x0000000402027824 */ /* 0x000fc400078e0205 */
[----:B------:R-:W-:Y:S01]  /*05a0*/  FMUL R9, R6, UR4 ;  /* 0x0000000406097c20 */ /* 0x000fe20008400000 */
[----:B------:R-:W-:Y:S02]  /*05b0*/  ULDC UR4, c[0x0][0x144] ;  /* 0x0000510000047ab9 */ /* 0x000fe40000000800 */
[C---:B------:R-:W-:Y:S01]  /*05c0*/  LEA.HI R5, R2.reuse, R2, RZ, 0x1 ;  /* 0x0000000202057211 */ /* 0x040fe200078f08ff */
[----:B-----5:R-:W-:Y:S02]  /*05d0*/  IMAD.MOV R7, RZ, RZ, -R8 ;  /* 0x000000ffff077224 */ /* 0x020fe400078e0a08 */
[----:B------:R-:W5:Y:S01]  /*05e0*/  F2I.U32.TRUNC.NTZ R9, R9 ;  /* 0x0000000900097305 */ /* 0x000f62000020f000 */
[----:B------:R-:W-:Y:S01]  /*05f0*/  LOP3.LUT R5, R5, 0xfffffffe, RZ, 0xc0, !PT ;  /* 0xfffffffe05057812 */ /* 0x000fe200078ec0ff */
[----:B------:R-:W-:Y:S01]  /*0600*/  IMAD R6, R7, UR4, R12 ;  /* 0x0000000407067c24 */ /* 0x000fe2000f8e020c */
[----:B------:R-:W-:Y:S01]  /*0610*/  ULDC UR4, c[0x0][0x148] ;  /* 0x0000520000047ab9 */ /* 0x000fe20000000800 */
[C---:B------:R-:W-:Y:S01]  /*0620*/  IMAD.SHL.U32 R7, R2.reuse, 0x4, RZ ;  /* 0x0000000402077824 */ /* 0x040fe200078e00ff */
[----:B0-----:R-:W-:Y:S01]  /*0630*/  ISETP.EQ.U32.AND P1, PT, R11, 0x1, PT ;  /* 0x000000010b00780c */ /* 0x001fe20003f22070 */
[----:B------:R-:W-:-:S03]  /*0640*/  IMAD.IADD R5, R2, 0x1, -R5 ;  /* 0x0000000102057824 */ /* 0x000fc600078e0a05 */
[----:B------:R-:W-:Y:S02]  /*0650*/  LOP3.LUT R2, R2, 0xc, R7, 0x78, !PT ;  /* 0x0000000c02027812 */ /* 0x000fe400078e7807 */
[----:B------:R-:W-:Y:S02]  /*0660*/  ISETP.NE.AND P4, PT, R5, R6, PT ;  /* 0x000000060500720c */ /* 0x000fe40003f85270 */
[----:B------:R-:W-:Y:S01]  /*0670*/  SHF.R.S32.HI R5, RZ, 0x1f, R4 ;  /* 0x0000001fff057819 */ /* 0x000fe20000011404 */
[----:B-----5:R-:W-:Y:S01]  /*0680*/  IMAD.MOV R7, RZ, RZ, -R9 ;  /* 0x000000ffff077224 */ /* 0x020fe200078e0a09 */
[----:B------:R-:W-:Y:S02]  /*0690*/  ISETP.LT.U32.AND P0, PT, R2, 0x2, !P0 ;  /* 0x000000020200780c */ /* 0x000fe40004701070 */
[----:B------:R-:W-:Y:S01]  /*06a0*/  LEA.HI R5, R5, R4, RZ, 0x2 ;  /* 0x0000000405057211 */ /* 0x000fe200078f10ff */
[----:B------:R-:W-:-:S03]  /*06b0*/  IMAD R9, R7, UR4, R16 ;  /* 0x0000000407097c24 */ /* 0x000fc6000f8e0210 */
[----:B------:R-:W-:-:S03]  /*06c0*/  LOP3.LUT R5, R5, 0xfffffffc, RZ, 0xc0, !PT ;  /* 0xfffffffc05057812 */ /* 0x000fc600078ec0ff */
[----:B------:R-:W-:Y:S02]  /*06d0*/  @P4 LEA.HI R6, R2, R2, RZ, 0x1 ;  /* 0x0000000202064211 */ /* 0x000fe400078f08ff */
[----:B------:R-:W-:Y:S01]  /*06e0*/  IMAD.IADD R7, R4, 0x1, -R5 ;  /* 0x0000000104077824 */ /* 0x000fe200078e0a05 */
[----:B------:R-:W-:Y:S02]  /*06f0*/  SEL R5, RZ, 0x1, !P0 ;  /* 0x00000001ff057807 */ /* 0x000fe40004000000 */
[----:B------:R-:W-:Y:S02]  /*0700*/  @P4 SHF.R.S32.HI R6, RZ, 0x1, R6 ;  /* 0x00000001ff064819 */ /* 0x000fe40000011406 */
[----:B------:R-:W-:Y:S02]  /*0710*/  LOP3.LUT P2, RZ, R10, R7, RZ, 0xfc, !PT ;  /* 0x000000070aff7212 */ /* 0x000fe4000784fcff */
[----:B------:R-:W-:Y:S01]  /*0720*/  @P4 ISETP.NE.AND P5, PT, R6, R9, PT ;  /* 0x000000090600420c */ /* 0x000fe20003fa5270 */
[----:B------:R-:W-:Y:S01]  /*0730*/  IMAD.MOV.U32 R6, RZ, RZ, 0x1 ;  /* 0x00000001ff067424 */ /* 0x000fe200078e00ff */
[----:B------:R-:W-:-:S02]  /*0740*/  SEL R4, RZ, 0x1, P2 ;  /* 0x00000001ff047807 */ /* 0x000fc40001000000 */
[----:B------:R-:W-:Y:S02]  /*0750*/  @P4 SEL R6, RZ, 0x1, P5 ;  /* 0x00000001ff064807 */ /* 0x000fe40002800000 */
[----:B------:R-:W-:Y:S02]  /*0760*/  SEL R4, R4, 0x2, P3 ;  /* 0x0000000204047807 */ /* 0x000fe40001800000 */
[----:B------:R-:W-:Y:S01]  /*0770*/  LOP3.LUT R6, R6, R5, RZ, 0xc0, !PT ;  /* 0x0000000506067212 */ /* 0x000fe200078ec0ff */
[----:B------:R-:W-:Y:S06]  /*0780*/  @!P1 BRA `(.L_x_4) ;  /* 0x0000000000089947 */ /* 0x000fec0003800000 */
[----:B-1234-:R-:W-:Y:S01]  /*0790*/  UCGABAR_ARV ;  /* 0x00000000000079c7 */ /* 0x01efe20008000000 */
[----:B------:R-:W-:Y:S05]  /*07a0*/  BRA `(.L_x_5) ;  /* 0x0000000000047947 */ /* 0x000fea0003800000 */
.L_x_4:
[----:B-1234-:R-:W-:Y:S01]  /*07b0*/  NOP ;  /* 0x0000000000007918 */ /* 0x01efe20000000000 */
.L_x_5:
[----:B------:R-:W-:Y:S01]  /*07c0*/  ULDC.64 UR4, c[0x0][0x618] ;  /* 0x0001860000047ab9 */ /* 0x000fe20000000a00 */
[----:B------:R-:W-:Y:S01]  /*07d0*/  ULDC.64 UR12, c[0x0][0x208] ;  /* 0x00008200000c7ab9 */ /* 0x000fe20000000a00 */
[----:B------:R-:W-:-:S04]  /*07e0*/  ISETP.NE.U32.AND P0, PT, RZ, UR4, PT ;  /* 0x00000004ff007c0c */ /* 0x000fc8000bf05070 */
[----:B------:R-:W-:-:S13]  /*07f0*/  ISETP.NE.AND.EX P0, PT, RZ, UR5, PT, P0 ;  /* 0x00000005ff007c0c */ /* 0x000fda000bf05300 */
[----:B------:R-:W-:Y:S05]  /*0800*/  @!P0 BRA `(.L_x_6) ;  /* 0x00000000001c8947 */ /* 0x000fea0003800000 */
[----:B------:R-:W0:Y:S02]  /*0810*/  LDC.64 R8, c[0x0][0x618] ;  /* 0x00018600ff087b82 */ /* 0x000e240000000a00 */
[----:B0-----:R-:W2:Y:S02]  /*0820*/  LDG.E.64 R8, desc[UR12][R8.64] ;  /* 0x0000000c08087981 */ /* 0x001ea4000c1e1b00 */
[----:B--2---:R-:W-:-:S04]  /*0830*/  ISETP.NE.U32.AND P0, PT, R8, RZ, PT ;  /* 0x000000ff0800720c */ /* 0x004fc80003f05070 */
[----:B------:R-:W-:-:S13]  /*0840*/  ISETP.NE.AND.EX P0, PT, R9, RZ, PT, P0 ;  /* 0x000000ff0900720c */ /* 0x000fda0003f05300 */
[----:B------:R-:W-:Y:S05]  /*0850*/  @!P0 BRA `(.L_x_6) ;  /* 0x0000000000088947 */ /* 0x000fea0003800000 */
[----:B------:R0:W5:Y:S01]  /*0860*/  LD.E R11, desc[UR12][R8.64] ;  /* 0x0000000c080b7980 */ /* 0x000162000c101900 */
[----:B------:R-:W-:Y:S05]  /*0870*/  BRA `(.L_x_7) ;  /* 0x0000000000207947 */ /* 0x000fea0003800000 */
.L_x_6:
[----:B------:R-:W-:Y:S02]  /*0880*/  ULDC.64 UR4, c[0x0][0x608] ;  /* 0x0001820000047ab9 */ /* 0x000fe40000000a00 */
[----:B------:R-:W-:-:S04]  /*0890*/  ISETP.NE.U32.AND P0, PT, RZ, UR4, PT ;  /* 0x00000004ff007c0c */ /* 0x000fc8000bf05070 */
[----:B------:R-:W-:-:S13]  /*08a0*/  ISETP.NE.AND.EX P0, PT, RZ, UR5, PT, P0 ;  /* 0x00000005ff007c0c */ /* 0x000fda000bf05300 */
[----:B------:R-:W-:Y:S05]  /*08b0*/  @!P0 BRA `(.L_x_8) ;  /* 0x00000000000c8947 */ /* 0x000fea0003800000 */
[----:B------:R-:W0:Y:S02]  /*08c0*/  LDC.64 R8, c[0x0][0x608] ;  /* 0x00018200ff087b82 */ /* 0x000e240000000a00 */
[----:B0-----:R1:W5:Y:S01]  /*08d0*/  LDG.E R11, desc[UR12][R8.64] ;  /* 0x0000000c080b7981 */ /* 0x001362000c1e1900 */
[----:B------:R-:W-:Y:S05]  /*08e0*/  BRA `(.L_x_7) ;  /* 0x0000000000047947 */ /* 0x000fea0003800000 */
.L_x_8:
[----:B------:R-:W2:Y:S02]  /*08f0*/  LDC R11, c[0x0][0x600] ;  /* 0x00018000ff0b7b82 */ /* 0x000ea40000000800 */
.L_x_7:
[----:B------:R-:W-:Y:S02]  /*0900*/  ULDC.64 UR4, c[0x0][0x620] ;  /* 0x0001880000047ab9 */ /* 0x000fe40000000a00 */
[----:B------:R-:W-:-:S04]  /*0910*/  ISETP.NE.U32.AND P0, PT, RZ, UR4, PT ;  /* 0x00000004ff007c0c */ /* 0x000fc8000bf05070 */
[----:B------:R-:W-:-:S13]  /*0920*/  ISETP.NE.AND.EX P0, PT, RZ, UR5, PT, P0 ;  /* 0x00000005ff007c0c */ /* 0x000fda000bf05300 */
[----:B------:R-:W-:Y:S05]  /*0930*/  @!P0 BRA `(.L_x_9) ;  /* 0x00000000001c8947 */ /* 0x000fea0003800000 */
[----:B01----:R-:W0:Y:S02]  /*0940*/  LDC.64 R8, c[0x0][0x620] ;  /* 0x00018800ff087b82 */ /* 0x003e240000000a00 */
[----:B0-----:R-:W3:Y:S02]  /*0950*/  LDG.E.64 R8, desc[UR12][R8.64] ;  /* 0x0000000c08087981 */ /* 0x001ee4000c1e1b00 */
[----:B---3--:R-:W-:-:S04]  /*0960*/  ISETP.NE.U32.AND P0, PT, R8, RZ, PT ;  /* 0x000000ff0800720c */ /* 0x008fc80003f05070 */
[----:B------:R-:W-:-:S13]  /*0970*/  ISETP.NE.AND.EX P0, PT, R9, RZ, PT, P0 ;  /* 0x000000ff0900720c */ /* 0x000fda0003f05300 */
[----:B------:R-:W-:Y:S05]  /*0980*/  @!P0 BRA `(.L_x_9) ;  /* 0x0000000000088947 */ /* 0x000fea0003800000 */
[----:B------:R0:W5:Y:S01]  /*0990*/  LD.E R14, desc[UR12][R8.64] ;  /* 0x0000000c080e7980 */ /* 0x000162000c101900 */
[----:B------:R-:W-:Y:S05]  /*09a0*/  BRA `(.L_x_10) ;  /* 0x0000000000207947 */ /* 0x000fea0003800000 */
.L_x_9:
[----:B------:R-:W-:Y:S02]  /*09b0*/  ULDC.64 UR4, c[0x0][0x610] ;  /* 0x0001840000047ab9 */ /* 0x000fe40000000a00 */
[----:B------:R-:W-:-:S04]  /*09c0*/  ISETP.NE.U32.AND P0, PT, RZ, UR4, PT ;  /* 0x00000004ff007c0c */ /* 0x000fc8000bf05070 */
[----:B------:R-:W-:-:S13]  /*09d0*/  ISETP.NE.AND.EX P0, PT, RZ, UR5, PT, P0 ;  /* 0x00000005ff007c0c */ /* 0x000fda000bf05300 */
[----:B------:R-:W-:Y:S05]  /*09e0*/  @!P0 BRA `(.L_x_11) ;  /* 0x00000000000c8947 */ /* 0x000fea0003800000 */
[----:B------:R-:W3:Y:S02]  /*09f0*/  LDC.64 R14, c[0x0][0x610] ;  /* 0x00018400ff0e7b82 */ /* 0x000ee40000000a00 */
[----:B---3--:R3:W5:Y:S01]  /*0a00*/  LDG.E R14, desc[UR12][R14.64] ;  /* 0x0000000c0e0e7981 */ /* 0x008762000c1e1900 */
[----:B------:R-:W-:Y:S05]  /*0a10*/  BRA `(.L_x_10) ;  /* 0x0000000000047947 */ /* 0x000fea0003800000 */
.L_x_11:
[----:B------:R-:W4:Y:S02]  /*0a20*/  LDC R14, c[0x0][0x604] ;  /* 0x00018100ff0e7b82 */ /* 0x000f240000000800 */
.L_x_10:
[----:B------:R-:W1:Y:S01]  /*0a30*/  LDC R5, c[0x0][0x3e8] ;  /* 0x0000fa00ff057b82 */ /* 0x000e620000000800 */
[----:B------:R-:W-:Y:S01]  /*0a40*/  ULDC UR4, c[0x0][0x3dc] ;  /* 0x0000f70000047ab9 */ /* 0x000fe20000000800 */
[----:B------:R-:W-:Y:S01]  /*0a50*/  ULDC.64 UR6, c[0x0][0x3e0] ;  /* 0x0000f80000067ab9 */ /* 0x000fe20000000a00 */
[----:B------:R-:W-:Y:S02]  /*0a60*/  UIADD3 UR4, UR4, 0x1f, URZ ;  /* 0x0000001f04047890 */ /* 0x000fe4000fffe03f */
[----:B------:R-:W-:Y:S02]  /*0a70*/  UIMAD UR6, UR7, UR6, URZ ;  /* 0x00000006070672a4 */ /* 0x000fe4000f8e023f */
[----:B------:R-:W-:-:S04]  /*0a80*/  USHF.R.S32.HI UR5, URZ, 0x1f, UR4 ;  /* 0x0000001f3f057899 */ /* 0x000fc80008011404 */
[----:B------:R-:W-:-:S04]  /*0a90*/  ULEA.HI UR5, UR5, UR4, URZ, 0x5 ;  /* 0x0000000405057291 */ /* 0x000fc8000f8f283f */
[----:B------:R-:W-:Y:S01]  /*0aa0*/  USHF.R.S32.HI UR15, URZ, 0x5, UR5 ;  /* 0x000000053f0f7899 */ /* 0x000fe20008011405 */
[----:B-1----:R-:W-:-:S05]  /*0ab0*/  IMAD R5, R5, UR6, RZ ;  /* 0x0000000605057c24 */ /* 0x002fca000f8e02ff */
[----:B------:R-:W-:Y:S01]  /*0ac0*/  IMAD R5, R5, UR15, RZ ;  /* 0x0000000f05057c24 */ /* 0x000fe2000f8e02ff */
[----:B------:R-:W-:Y:S06]  /*0ad0*/  @!P1 BRA `(.L_x_12) ;  /* 0x00000000000c9947 */ /* 0x000fec0003800000 */
[----:B------:R-:W-:Y:S01]  /*0ae0*/  UCGABAR_WAIT ;  /* 0x0000000000007dc7 */ /* 0x000fe20008000000 */
[----:B------:R-:W-:Y:S01]  /*0af0*/  CCTL.IVALL ;  /* 0x00000000ff00798f */ /* 0x000fe20002000000 */
[----:B------:R-:W-:Y:S05]  /*0b00*/  BRA `(.L_x_13) ;  /* 0x0000000000047947 */ /* 0x000fea0003800000 */
.L_x_12:
[----:B------:R-:W-:Y:S06]  /*0b10*/  BAR.SYNC.DEFER_BLOCKING 0x0 ;  /* 0x0000000000007b1d */ /* 0x000fec0000010000 */
.L_x_13:
[----:B------:R-:W-:-:S13]  /*0b20*/  ISETP.NE.AND P0, PT, R10, RZ, PT ;  /* 0x000000ff0a00720c */ /* 0x000fda0003f05270 */
[----:B------:R-:W-:Y:S05]  /*0b30*/  @!P0 BRA `(.L_x_14) ;  /* 0x000000b000bc8947 */ /* 0x000fea0003800000 */
[----:B------:R-:W-:-:S13]  /*0b40*/  ISETP.NE.AND P0, PT, R10, 0x1, PT ;  /* 0x000000010a00780c */ /* 0x000fda0003f05270 */
[----:B------:R-:W-:Y:S05]  /*0b50*/  @P0 EXIT ;  /* 0x000000000000094d */ /* 0x000fea0003800000 */
[----:B------:R-:W-:Y:S01]  /*0b60*/  ISETP.GE.AND P0, PT, R5, 0x1, PT ;  /* 0x000000010500780c */ /* 0x000fe20003f06270 */
[----:B------:R-:W-:Y:S01]  /*0b70*/  UMOV UR4, URZ ;  /* 0x0000003f00047c82 */ /* 0x000fe20008000000 */
[----:B------:R-:W-:Y:S02]  /*0b80*/  CS2R R54, SRZ ;  /* 0x0000000000367805 */ /* 0x000fe4000001ff00 */
[----:B------:R-:W-:Y:S02]  /*0b90*/  CS2R R120, SRZ ;  /* 0x0000000000787805 */ /* 0x000fe4000001ff00 */
[----:B------:R-:W-:Y:S02]  /*0ba0*/  CS2R R122, SRZ ;  /* 0x00000000007a7805 */ /* 0x000fe4000001ff00 */
[----:B------:R-:W-:Y:S02]  /*0bb0*/  CS2R R124, SRZ ;  /* 0x00000000007c7805 */ /* 0x000fe4000001ff00 */
[----:B------:R-:W-:-:S02]  /*0bc0*/  CS2R R126, SRZ ;  /* 0x00000000007e7805 */ /* 0x000fc4000001ff00 */
[----:B------:R-:W-:Y:S02]  /*0bd0*/  CS2R R128, SRZ ;  /* 0x0000000000807805 */ /* 0x000fe4000001ff00 */
        /* <DEDUP_REMOVED lines=57> */
[----:B------:R-:W-:Y:S01]  /*0f70*/  CS2R R52, SRZ ;  /* 0x0000000000347805 */ /* 0x000fe2000001ff00 */
[----:B------:R-:W-:Y:S06]  /*0f80*/  @!P0 BRA `(.L_x_15) ;  /* 0x0000000000dc8947 */ /* 0x000fec0003800000 */
[----:B------:R-:W-:-:S04]  /*0f90*/  LOP3.LUT R7, R4, 0x1, RZ, 0xfc, !PT ;  /* 0x0000000104077812 */ /* 0x000fc800078efcff */
[----:B------:R-:W-:-:S13]  /*0fa0*/  ISETP.NE.AND P1, PT, R7, 0x3, PT ;  /* 0x000000030700780c */ /* 0x000fda0003f25270 */
[----:B------:R-:W-:Y:S05]  /*0fb0*/  @!P1 BRA `(.L_x_16) ;  /* 0x0000000000049947 */ /* 0x000fea0003800000 */
[----:B------:R-:W-:Y:S01]  /*0fc0*/  BPT.TRAP 0x1 ;  /* 0x000000040000795c */ /* 0x000fe20000300000 */
.L_x_16:
[----:B------:R-:W1:Y:S01]  /*0fd0*/  S2UR UR5, SR_CgaCtaId ;  /* 0x00000000000579c3 */ /* 0x000e620000008800 */
[----:B------:R-:W-:Y:S01]  /*0fe0*/  SHF.L.U32 R7, RZ, 0x1f, RZ ;  /* 0x0000001fff077819 */ /* 0x000fe200000006ff */
[----:B------:R-:W-:Y:S02]  /*0ff0*/  UMOV UR4, 0x400 ;  /* 0x0000040000047882 */ /* 0x000fe40000000000 */
[----:B-1----:R-:W-:-:S12]  /*1000*/  ULEA UR5, UR5, UR4, 0x18 ;  /* 0x0000000405057291 */ /* 0x002fd8000f8ec03f */
.L_x_17:
[----:B0-----:R-:W-:-:S04]  /*1010*/  IMAD.U32 R8, RZ, RZ, UR5 ;  /* 0x00000005ff087e24 */ /* 0x001fc8000f8e00ff */
[----:B------:R0:W1:Y:S03]  /*1020*/  SYNCS.PHASECHK.TRANS64.TRYWAIT P1, [R8+URZ+0x37000], R7 ;  /* 0x03700007080075a7 */ /* 0x000066000802017f */
[----:B-1----:R-:W-:Y:S05]  /*1030*/  @!P1 NANOSLEEP.SYNCS 0x989680 ;  /* 0x009896800000995d */ /* 0x002fea0003900000 */
[----:B------:R-:W1:Y:S02]  /*1040*/  @!P1 SYNCS.PHASECHK.TRANS64 P1, [R8+URZ+0x37000], R7 ;  /* 0x03700007080095a7 */ /* 0x000e64000802007f */
[----:B-1----:R-:W-:Y:S05]  /*1050*/  @!P1 BRA `(.L_x_17) ;  /* 0xfffffffc00ec9947 */ /* 0x002fea000383ffff */
[----:B------:R-:W-:Y:S01]  /*1060*/  USHF.R.U32.HI UR4, URZ, 0x4, UR5 ;  /* 0x000000043f047899 */ /* 0x000fe20008011605 */
[----:B------:R-:W-:Y:S01]  /*1070*/  WARPGROUP.ARRIVE ;  /* 0x00000000000079c5 */ /* 0x000fe20000000000 */
[----:B------:R-:W-:Y:S02]  /*1080*/  UIADD3 UR5, UR5, 0x2c000, URZ ;  /* 0x0002c00005057890 */ /* 0x000fe4000fffe03f */
[----:B------:R-:W-:Y:S02]  /*1090*/  ULOP3.LUT UR4, UR4, 0x3fff, URZ, 0xc0, !UPT ;  /* 0x00003fff04047892 */ /* 0x000fe4000f8ec03f */
[----:B------:R-:W-:Y:S02]  /*10a0*/  USHF.R.U32.HI UR5, URZ, 0x4, UR5 ;  /* 0x000000043f057899 */ /* 0x000fe40008011605 */
[----:B------:R-:W-:Y:S02]  /*10b0*/  ULOP3.LUT UR14, UR4, 0x10000, URZ, 0xfc, !UPT ;  /* 0x00010000040e7892 */ /* 0x000fe4000f8efc3f */
[----:B------:R-:W-:-:S02]  /*10c0*/  ULOP3.LUT UR8, UR5, 0x3fff, URZ, 0xc0, !UPT ;  /* 0x00003fff05087892 */ /* 0x000fc4000f8ec03f */
[----:B------:R-:W-:Y:S02]  /*10d0*/  UIADD3 UR9, UR14, 0x100, URZ ;  /* 0x000001000e097890 */ /* 0x000fe4000fffe03f */
[----:B------:R-:W-:Y:S01]  /*10e0*/  UIADD3 UR10, UR14, 0x200, URZ ;  /* 0x000002000e0a7890 */ /* 0x000fe2000fffe03f */
[----:B------:R-:W-:Y:S02]  /*10f0*/  UMOV UR7, 0x40000040 ;  /* 0x4000004000077882 */ /* 0x000fe40000000000 */
[----:B------:R-:W-:Y:S01]  /*1100*/  UMOV UR6, UR8 ;  /* 0x0000000800067c82 */ /* 0x000fe20008000000 */
[----:B------:R-:W-:Y:S01]  /*1110*/  UMOV UR4, UR14 ;  /* 0x0000000e00047c82 */ /* 0x000fe20008000000 */
[----:B------:R-:W-:Y:S01]  /*1120*/  UMOV UR5, 0x80000020 ;  /* 0x8000002000057882 */ /* 0x000fe20000000000 */
[----:B------:R-:W-:Y:S01]  /*1130*/  UIADD3 UR11, UR14, 0x300, URZ ;  /* 0x000003000e0b7890 */ /* 0x000fe2000fffe03f */
[----:B------:R-:W-:Y:S01]  /*1140*/  HGMMA.64x64x16.F32.BF16 R120, gdesc[UR4].tnspB, RZ, !UPT ;  /* 0x40e00000047879f0 */ /* 0x000fe2000c7018ff */
        /* <DEDUP_REMOVED lines=9> */
[----:B------:R-:W-:-:S02]  /*11e0*/  UMOV UR5, 0x80000020 ;  /* 0x8000002000057882 */ /* 0x000fc40000000000 */
[----:B------:R-:W-:Y:S01]  /*11f0*/  HGMMA.64x64x16.F32.BF16 R24, gdesc[UR4].tnspB, RZ, !UPT ;  /* 0x40e00000041879f0 */ /* 0x000fe2000c7018ff */
[----:B------:R-:W-:Y:S02]  /*1200*/  UIADD3 UR4, UR14, 0x2, URZ ;  /* 0x000000020e047890 */ /* 0x000fe4000fffe03f */
[----:B------:R-:W-:Y:S02]  /*1210*/  UIADD3 UR6, UR8, 0x80, URZ ;  /* 0x0000008008067890 */ /* 0x000fe4000fffe03f */
[----:B------:R-:W-:Y:S01]  /*1220*/  UIADD3 UR8, UR14, 0x102, URZ ;  /* 0x000001020e087890 */ /* 0x000fe2000fffe03f */
[----:B------:R-:W-:Y:S01]  /*1230*/  UMOV UR5, 0x80000020 ;  /* 0x8000002000057882 */ /* 0x000fe20000000000 */
[----:B------:R-:W-:-:S05]  /*1240*/  UMOV UR7, 0x40000040 ;  /* 0x4000004000077882 */ /* 0x000fca0000000000 */
[----:B------:R-:W-:Y:S01]  /*1250*/  HGMMA.64x64x16.F32.BF16 R120, gdesc[UR4].tnspB, R120 ;  /* 0x40e00000047879f0 */ /* 0x000fe20008701878 */
[----:B------:R-:W-:Y:S01]  /*1260*/  UMOV UR4, UR8 ;  /* 0x0000000800047c82 */ /* 0x000fe20008000000 */
[----:B------:R-:W-:Y:S02]  /*1270*/  UMOV UR5, 0x80000020 ;  /* 0x8000002000057882 */ /* 0x000fe40000000000 */
[----:B------:R-:W-:Y:S01]  /*1280*/  HGMMA.64x64x16.F32.BF16 R88, gdesc[UR4].tnspB, R88 ;  /* 0x40e00000045879f0 */ /* 0x000fe20008701858 */
[----:B------:R-:W-:Y:S01]  /*1290*/  UMOV UR4, UR9 ;  /* 0x0000000900047c82 */ /* 0x000fe20008000000 */
[----:B------:R-:W-:Y:S02]  /*12a0*/  UMOV UR5, 0x80000020 ;  /* 0x8000002000057882 */ /* 0x000fe40000000000 */
[----:B------:R-:W-:Y:S01]  /*12b0*/  HGMMA.64x64x16.F32.BF16 R56, gdesc[UR4].tnspB, R56 ;  /* 0x40e00000043879f0 */ /* 0x000fe20008701838 */
[----:B------:R-:W-:Y:S01]  /*12c0*/  UMOV UR4, UR10 ;  /* 0x0000000a00047c82 */ /* 0x000fe20008000000 */
[----:B------:R-:W-:-:S02]  /*12d0*/  UMOV UR5, 0x80000020 ;  /* 0x8000002000057882 */ /* 0x000fc40000000000 */
[----:B------:R-:W-:Y:S01]  /*12e0*/  HGMMA.64x64x16.F32.BF16 R24, gdesc[UR4].tnspB, R24, gsb0 ;  /* 0x40e00000041879f0 */ /* 0x000fe20008001818 */
[----:B------:R-:W-:-:S05]  /*12f0*/  UMOV UR4, 0x1 ;  /* 0x0000000100047882 */ /* 0x000fca0000000000 */
.L_x_15:
[----:B0-----:R-:W-:-:S05]  /*1300*/  VIMNMX R8, R5, 0x1, PT ;  /* 0x0000000105087848 */ /* 0x001fca0003fe0100 */
[----:B------:R-:W-:-:S05]  /*1310*/  IMAD.IADD R8, R5, 0x1, -R8 ;  /* 0x0000000105087824 */ /* 0x000fca00078e0a08 */
[----:B------:R-:W-:-:S13]  /*1320*/  ISETP.GE.AND P1, PT, R8, 0x1, PT ;  /* 0x000000010800780c */ /* 0x000fda0003f26270 */
[----:B------:R-:W-:Y:S05]  /*1330*/  @!P1 BRA `(.L_x_18) ;  /* 0x0000000400509947 */ /* 0x000fea0003800000 */
[----:B------:R-:W0:Y:S01]  /*1340*/  S2UR UR6, SR_CgaCtaId ;  /* 0x00000000000679c3 */ /* 0x000e220000008800 */
[----:B------:R-:W-:Y:S01]  /*1350*/  UMOV UR5, 0x400 ;  /* 0x0000040000057882 */ /* 0x000fe20000000000 */
[----:B------:R-:W-:Y:S01]  /*1360*/  LOP3.LUT R13, R4, 0x1, RZ, 0xfc, !PT ;  /* 0x00000001040d7812 */ /* 0x000fe200078efcff */
[----:B------:R-:W-:Y:S01]  /*1370*/  IMAD.MOV.U32 R12, RZ, RZ, RZ ;  /* 0x000000ffff0c7224 */ /* 0x000fe200078e00ff */
[----:B------:R-:W-:Y:S01]  /*1380*/  UISETP.NE.U32.AND UP0, UPT, UR4, URZ, UPT ;  /* 0x0000003f0400728c */ /* 0x000fe2000bf05070 */
[----:B------:R-:W-:Y:S02]  /*1390*/  IMAD.MOV.U32 R5, RZ, RZ, R8 ;  /* 0x000000ffff057224 */ /* 0x000fe400078e0008 */
[----:B------:R-:W-:Y:S01]  /*13a0*/  IMAD.MOV.U32 R7, RZ, RZ, RZ ;  /* 0x000000ffff077224 */ /* 0x000fe200078e00ff */
[----:B0-----:R-:W-:-:S04]  /*13b0*/  ULEA UR16, UR6, UR5, 0x18 ;  /* 0x0000000506107291 */ /* 0x001fc8000f8ec03f */
[----:B------:R-:W-:Y:S02]  /*13c0*/  UIADD3 UR5, UR16, 0x2c000, URZ ;  /* 0x0002c00010057890 */ /* 0x000fe4000fffe03f */
[----:B------:R-:W-:Y:S02]  /*13d0*/  USHF.R.U32.HI UR6, URZ, 0x4, UR16 ;  /* 0x000000043f067899 */ /* 0x000fe40008011610 */
[----:B------:R-:W-:Y:S02]  /*13e0*/  USHF.R.U32.HI UR5, URZ, 0x4, UR5 ;  /* 0x000000043f057899 */ /* 0x000fe40008011605 */
[----:B------:R-:W-:Y:S02]  /*13f0*/  ULOP3.LUT UR6, UR6, 0x3fff, URZ, 0xc0, !UPT ;  /* 0x00003fff06067892 */ /* 0x000fe4000f8ec03f */
[----:B------:R-:W-:Y:S02]  /*1400*/  ULOP3.LUT UR17, UR5, 0x3fff, URZ, 0xc0, !UPT ;  /* 0x00003fff05117892 */ /* 0x000fe4000f8ec03f */
[----:B------:R-:W-:-:S12]  /*1410*/  ULOP3.LUT UR18, UR6, 0x10000, URZ, 0xfc, !UPT ;  /* 0x0001000006127892 */ /* 0x000fd8000f8efc3f */
.L_x_23:
[----:B------:R-:W-:-:S13]  /*1420*/  ISETP.NE.AND P2, PT, R13, 0x3, PT ;  /* 0x000000030d00780c */ /* 0x000fda0003f45270 */
[----:B------:R-:W-:Y:S05]  /*1430*/  @!P2 BRA `(.L_x_19) ;  /* 0x000000000004a947 */ /* 0x000fea0003800000 */
[----:B------:R-:W-:Y:S01]  /*1440*/  BPT.TRAP 0x1 ;  /* 0x000000040000795c */ /* 0x000fe20000300000 */
.L_x_19:
[----:B------:R-:W-:Y:S01]  /*1450*/  SHF.L.U32 R9, R12, 0x1f, RZ ;  /* 0x0000001f0c097819 */ /* 0x000fe200000006ff */
[----:B------:R-:W-:-:S12]  /*1460*/  ULEA UR5, UR4, UR16, 0x3 ;  /* 0x0000001004057291 */ /* 0x000fd8000f8e183f */
.L_x_20:
[----:B0-----:R-:W-:-:S04]  /*1470*/  IMAD.U32 R10, RZ, RZ, UR5 ;  /* 0x00000005ff0a7e24 */ /* 0x001fc8000f8e00ff */
[----:B------:R0:W1:Y:S03]  /*1480*/  SYNCS.PHASECHK.TRANS64.TRYWAIT P1, [R10+URZ+0x37000], R9 ;  /* 0x037000090a0075a7 */ /* 0x000066000802017f */
[----:B-1----:R-:W-:Y:S05]  /*1490*/  @!P1 NANOSLEEP.SYNCS 0x989680 ;  /* 0x009896800000995d */ /* 0x002fea0003900000 */
[----:B------:R-:W1:Y:S02]  /*14a0*/  @!P1 SYNCS.PHASECHK.TRANS64 P1, [R10+URZ+0x37000], R9 ;  /* 0x037000090a0095a7 */ /* 0x000e64000802007f */
[----:B-1----:R-:W-:Y:S05]  /*14b0*/  @!P1 BRA `(.L_x_20) ;  /* 0xfffffffc00ec9947 */ /* 0x002fea000383ffff */
[----:B------:R-:W-:Y:S01]  /*14c0*/  ULEA UR5, UR4, UR18, 0xa ;  /* 0x0000001204057291 */ /* 0x000fe2000f8e503f */
[----:B------:R-:W-:Y:S01]  /*14d0*/  WARPGROUP.ARRIVE ;  /* 0x00000000000079c5 */ /* 0x000fe20000000000 */
[----:B------:R-:W-:Y:S02]  /*14e0*/  ULEA UR6, UR4, UR17, 0x8 ;  /* 0x0000001104067291 */ /* 0x000fe4000f8e403f */
[----:B------:R-:W-:Y:S02]  /*14f0*/  UIADD3 UR7, UR5, 0x100, URZ ;  /* 0x0000010005077890 */ /* 0x000fe4000fffe03f */
[----:B------:R-:W-:Y:S02]  /*1500*/  UIADD3 UR14, UR5, 0x200, URZ ;  /* 0x00000200050e7890 */ /* 0x000fe4000fffe03f */
[----:B------:R-:W-:Y:S01]  /*1510*/  UMOV UR8, UR5 ;  /* 0x0000000500087c82 */ /* 0x000fe20008000000 */
[----:B------:R-:W-:Y:S01]  /*1520*/  UMOV UR9, 0x80000020 ;  /* 0x8000002000097882 */ /* 0x000fe20000000000 */
[----:B------:R-:W-:Y:S01]  /*1530*/  UMOV UR10, UR6 ;  /* 0x00000006000a7c82 */ /* 0x000fe20008000000 */
[----:B------:R-:W-:Y:S01]  /*1540*/  UMOV UR11, 0x40000040 ;  /* 0x40000040000b7882 */ /* 0x000fe20000000000 */
[----:B------:R-:W-:Y:S01]  /*1550*/  UIADD3 UR15, UR5, 0x300, URZ ;  /* 0x00000300050f7890 */ /* 0x000fe2000fffe03f */
[----:B------:R-:W-:Y:S01]  /*1560*/  HGMMA.64x64x16.F32.BF16 R120, gdesc[UR8].tnspB, R120, UP0 ;  /* 0x40e00000087879f0 */ /* 0x000fe2000bf01878 */
[----:B------:R-:W-:Y:S01]  /*1570*/  UMOV UR8, UR7 ;  /* 0x0000000700087c82 */ /* 0x000fe20008000000 */
[----:B------:R-:W-:Y:S01]  /*1580*/  UMOV UR9, 0x80000020 ;  /* 0x8000002000097882 */ /* 0x000fe20000000000 */
[----:B------:R-:W-:Y:S01]  /*1590*/  UIADD3 UR7, UR5, 0x202, URZ ;  /* 0x0000020205077890 */ /* 0x000fe2000fffe03f */
[----:B------:R-:W-:Y:S01]  /*15a0*/  HGMMA.64x64x16.F32.BF16 R88, gdesc[UR8].tnspB, R88, UP0 ;  /* 0x40e00000085879f0 */ /* 0x000fe2000bf01858 */
[----:B------:R-:W-:Y:S01]  /*15b0*/  UMOV UR8, UR14 ;  /* 0x0000000e00087c82 */ /* 0x000fe20008000000 */
[----:B------:R-:W-:-:S02]  /*15c0*/  UMOV UR9, 0x80000020 ;  /* 0x8000002000097882 */ /* 0x000fc40000000000 */
[----:B------:R-:W-:Y:S01]  /*15d0*/  HGMMA.64x64x16.F32.BF16 R56, gdesc[UR8].tnspB, R56, UP0 ;  /* 0x40e00000083879f0 */ /* 0x000fe2000bf01838 */
[----:B------:R-:W-:Y:S01]  /*15e0*/  UMOV UR8, UR15 ;  /* 0x0000000f00087c82 */ /* 0x000fe20008000000 */
[----:B------:R-:W-:Y:S02]  /*15f0*/  UMOV UR9, 0x80000020 ;  /* 0x8000002000097882 */ /* 0x000fe40000000000 */
[----:B------:R-:W-:Y:S01]  /*1600*/  HGMMA.64x64x16.F32.BF16 R24, gdesc[UR8].tnspB, R24, UP0 ;  /* 0x40e00000081879f0 */ /* 0x000fe2000bf01818 */
[----:B------:R-:W-:Y:S02]  /*1610*/  UIADD3 UR8, UR5, 0x2, URZ ;  /* 0x0000000205087890 */ /* 0x000fe4000fffe03f */
[----:B------:R-:W-:Y:S02]  /*1620*/  UIADD3 UR10, UR6, 0x80, URZ ;  /* 0x00000080060a7890 */ /* 0x000fe4000fffe03f */
[----:B------:R-:W-:Y:S01]  /*1630*/  UIADD3 UR6, UR5, 0x102, URZ ;  /* 0x0000010205067890 */ /* 0x000fe2000fffe03f */
[----:B------:R-:W-:Y:S01]  /*1640*/  UMOV UR9, 0x80000020 ;  /* 0x8000002000097882 */ /* 0x000fe20000000000 */
[----:B------:R-:W-:Y:S01]  /*1650*/  UMOV UR11, 0x40000040 ;  /* 0x40000040000b7882 */ /* 0x000fe20000000000 */
[----:B------:R-:W-:-:S04]  /*1660*/  UIADD3 UR5, UR5, 0x302, URZ ;  /* 0x0000030205057890 */ /* 0x000fc8000fffe03f */
        /* <DEDUP_REMOVED lines=9> */
[----:B------:R-:W-:Y:S03]  /*1700*/  HGMMA.64x64x16.F32.BF16 R24, gdesc[UR8].tnspB, R24, gsb0 ;  /* 0x40e00000081879f0 */ /* 0x000fe60008001818 */
[----:B------:R-:W-:Y:S02]  /*1710*/  WARPGROUP.DEPBAR.LE gsb0, 0x1 ;  /* 0x00008000000079c5 */ /* 0x000fe40000010100 */
[----:B------:R-:W-:Y:S05]  /*1720*/  @!P2 BRA `(.L_x_21) ;  /* 0x000000000004a947 */ /* 0x000fea0003800000 */
[----:B------:R-:W-:Y:S01]  /*1730*/  BPT.TRAP 0x1 ;  /* 0x000000040000795c */ /* 0x000fe20000300000 */
.L_x_21:
[----:B------:R-:W-:-:S13]  /*1740*/  ISETP.NE.AND P1, PT, R6, RZ, PT ;  /* 0x000000ff0600720c */ /* 0x000fda0003f25270 */
[----:B0-----:R-:W-:-:S05]  /*1750*/  @P1 LEA R9, R7, UR16, 0x3 ;  /* 0x0000001007091c11 */ /* 0x001fca000f8e18ff */
[----:B------:R-:W-:-:S05]  /*1760*/  @P1 VIADD R9, R9, 0x37058 ;  /* 0x0003705809091836 */ /* 0x000fca0000000000 */
[----:B------:R-:W-:-:S04]  /*1770*/  @P1 PRMT R9, R2, 0x654, R9 ;  /* 0x0000065402091816 */ /* 0x000fc80000000009 */
[----:B------:R0:W-:Y:S01]  /*1780*/  @P1 SYNCS.ARRIVE.TRANS64.RED.A1T0 RZ, [R9+URZ], RZ ;  /* 0x000000ff09ff19a7 */ /* 0x0001e2000810043f */
[----:B------:R-:W-:-:S13]  /*1790*/  ISETP.GT.U32.AND P1, PT, R4, 0x1, PT ;  /* 0x000000010400780c */ /* 0x000fda0003f24070 */
[----:B0-----:R-:W-:Y:S05]  /*17a0*/  @P1 BRA `(.L_x_22) ;  /* 0x0000000000041947 */ /* 0x001fea0003800000 */
[----:B------:R-:W-:Y:S01]  /*17b0*/  BPT.TRAP 0x1 ;  /* 0x000000040000795c */ /* 0x000fe20000300000 */
.L_x_22:
[----:B------:R-:W-:Y:S01]  /*17c0*/  UIADD3 UR4, UR4, 0x1, URZ ;  /* 0x0000000104047890 */ /* 0x000fe2000fffe03f */
[----:B------:R-:W-:Y:S01]  /*17d0*/  ISETP.GT.AND P2, PT, R5, 0x1, PT ;  /* 0x000000010500780c */ /* 0x000fe20003f44270 */
[----:B------:R-:W-:Y:S02]  /*17e0*/  VIADD R7, R7, 0x1 ;  /* 0x0000000107077836 */ /* 0x000fe40000000000 */
[----:B------:R-:W-:Y:S01]  /*17f0*/  UISETP.NE.AND UP0, UPT, UR4, 0xb, UPT ;  /* 0x0000000b0400788c */ /* 0x000fe2000bf05270 */
[----:B------:R-:W-:Y:S02]  /*1800*/  VIADD R5, R5, 0xffffffff ;  /* 0xffffffff05057836 */ /* 0x000fe40000000000 */
[C---:B------:R-:W-:Y:S01]  /*1810*/  ISETP.NE.AND P1, PT, R7.reuse, 0xb, PT ;  /* 0x0000000b0700780c */ /* 0x040fe20003f25270 */
[----:B------:R-:W-:Y:S02]  /*1820*/  USEL UR5, URZ, 0x1, UP0 ;  /* 0x000000013f057887 */ /* 0x000fe40008000000 */
[----:B------:R-:W-:Y:S01]  /*1830*/  USEL UR4, UR4, URZ, UP0 ;  /* 0x0000003f04047287 */ /* 0x000fe20008000000 */
[----:B------:R-:W-:Y:S01]  /*1840*/  SEL R7, R7, RZ, P1 ;  /* 0x000000ff07077207 */ /* 0x000fe20000800000 */
[----:B------:R-:W-:-:S02]  /*1850*/  UPLOP3.LUT UP0, UPT, UPT, UPT, UPT, 0x80, 0x0 ;  /* 0x000000000000789c */ /* 0x000fc40003f0f070 */
[----:B------:R-:W-:Y:S01]  /*1860*/  LOP3.LUT R12, R12, UR5, RZ, 0x3c, !PT ;  /* 0x000000050c0c7c12 */ /* 0x000fe2000f8e3cff */
[----:B------:R-:W-:Y:S08]  /*1870*/  @P2 BRA `(.L_x_23) ;  /* 0xfffffff800e82947 */ /* 0x000ff0000383ffff */
.L_x_18:
[----:B------:R-:W-:Y:S02]  /*1880*/  WARPGROUP.DEPBAR.LE gsb0, 0x0 ;  /* 0x00008000000079c5 */ /* 0x000fe40000010000 */
[----:B------:R-:W-:Y:S05]  /*1890*/  @!P0 BRA `(.L_x_24) ;  /* 0x0000000000548947 */ /* 0x000fea0003800000 */
[----:B------:R-:W-:-:S04]  /*18a0*/  LOP3.LUT R5, R4, 0x1, RZ, 0xfc, !PT ;  /* 0x0000000104057812 */ /* 0x000fc800078efcff */
[----:B------:R-:W-:-:S13]  /*18b0*/  ISETP.NE.AND P0, PT, R5, 0x3, PT ;  /* 0x000000030500780c */ /* 0x000fda0003f05270 */
[----:B------:R-:W-:Y:S05]  /*18c0*/  @!P0 BRA `(.L_x_25) ;  /* 0x0000000000048947 */ /* 0x000fea0003800000 */
[----:B------:R-:W-:Y:S01]  /*18d0*/  BPT.TRAP 0x1 ;  /* 0x000000040000795c */ /* 0x000fe20000300000 */
.L_x_25:
[----:B------:R-:W-:Y:S01]  /*18e0*/  ISETP.NE.AND P0, PT, R6, RZ, PT ;  /* 0x000000ff0600720c */ /* 0x000fe20003f05270 */
[----:B------:R-:W-:Y:S01]  /*18f0*/  BSSY B0, `(.L_x_26) ;  /* 0x000000d000007945 */ /* 0x000fe20003800000 */
[----:B------:R-:W-:-:S11]  /*1900*/  ISETP.GT.U32.AND P1, PT, R4, 0x1, PT ;  /* 0x000000010400780c */ /* 0x000fd60003f24070 */
[----:B------:R-:W-:Y:S05]  /*1910*/  @!P0 BRA `(.L_x_27) ;  /* 0x0000000000288947 */ /* 0x000fea0003800000 */
[----:B------:R-:W0:Y:S01]  /*1920*/  S2R R7, SR_CgaCtaId ;  /* 0x0000000000077919 */ /* 0x000e220000008800 */
[----:B------:R-:W-:Y:S01]  /*1930*/  IMAD.WIDE.U32 R4, R8, -0x45d1745d, RZ ;  /* 0xba2e8ba308047825 */ /* 0x000fe200078e00ff */
[----:B------:R-:W-:-:S04]  /*1940*/  MOV R4, 0x400 ;  /* 0x0000040000047802 */ /* 0x000fc80000000f00 */
[----:B------:R-:W-:-:S05]  /*1950*/  SHF.R.U32.HI R5, RZ, 0x3, R5 ;  /* 0x00000003ff057819 */ /* 0x000fca0000011605 */
[----:B------:R-:W-:Y:S01]  /*1960*/  IMAD R8, R5, -0xb, R8 ;  /* 0xfffffff505087824 */ /* 0x000fe200078e0208 */
[----:B0-----:R-:W-:-:S05]  /*1970*/  LEA R7, R7, R4, 0x18 ;  /* 0x0000000407077211 */ /* 0x001fca00078ec0ff */
[----:B------:R-:W-:-:S04]  /*1980*/  IMAD R8, R8, 0x8, R7 ;  /* 0x0000000808087824 */ /* 0x000fc800078e0207 */
[----:B------:R-:W-:-:S05]  /*1990*/  VIADD R5, R8, 0x37058 ;  /* 0x0003705808057836 */ /* 0x000fca0000000000 */
[----:B------:R-:W-:-:S04]  /*19a0*/  PRMT R5, R2, 0x654, R5 ;  /* 0x0000065402057816 */ /* 0x000fc80000000005 */
[----:B------:R0:W-:Y:S03]  /*19b0*/  SYNCS.ARRIVE.TRANS64.RED.A1T0 RZ, [R5+URZ], RZ ;  /* 0x000000ff05ff79a7 */ /* 0x0001e6000810043f */
.L_x_27:
[----:B------:R-:W-:Y:S05]  /*19c0*/  BSYNC B0 ;  /* 0x0000000000007941 */ /* 0x000fea0003800000 */
.L_x_26:
[----:B------:R-:W-:Y:S05]  /*19d0*/  @P1 BRA `(.L_x_24) ;  /* 0x0000000000041947 */ /* 0x000fea0003800000 */
[----:B------:R-:W-:Y:S01]  /*19e0*/  BPT.TRAP 0x1 ;  /* 0x000000040000795c */ /* 0x000fe20000300000 */
.L_x_24:
[----:B------:R-:W1:Y:S01]  /*19f0*/  S2R R4, SR_CTAID.Y ;  /* 0x0000000000047919 */ /* 0x000e620000002600 */
[----:B------:R-:W-:Y:S01]  /*1a00*/  ULDC.64 UR4, c[0x0][0x280] ;  /* 0x0000a00000047ab9 */ /* 0x000fe20000000a00 */
[----:B------:R-:W-:Y:S01]  /*1a10*/  LEA.HI R2, R3, R0, RZ, 0x2 ;  /* 0x0000000003027211 */ /* 0x000fe200078f10ff */
[----:B------:R-:W2:Y:S03]  /*1a20*/  S2R R9, SR_CTAID.X ;  /* 0x0000000000097919 */ /* 0x000ea60000002500 */
[--C-:B------:R-:W-:Y:S02]  /*1a30*/  SHF.R.S32.HI R6, RZ, 0x2, R2.reuse ;  /* 0x00000002ff067819 */ /* 0x100fe40000011402 */
[----:B0-----:R-:W-:-:S04]  /*1a40*/  SHF.R.S32.HI R5, RZ, 0x1f, R2 ;  /* 0x0000001fff057819 */ /* 0x001fc80000011402 */
[----:B------:R-:W-:-:S04]  /*1a50*/  LEA.HI R5, R5, R6, RZ, 0x3 ;  /* 0x0000000605057211 */ /* 0x000fc800078f18ff */
[----:B------:R-:W-:Y:S01]  /*1a60*/  LOP3.LUT R7, R5, 0xfffffff8, RZ, 0xc0, !PT ;  /* 0xfffffff805077812 */ /* 0x000fe200078ec0ff */
[----:B-1----:R-:W-:Y:S02]  /*1a70*/  IMAD.SHL.U32 R4, R4, 0x40, RZ ;  /* 0x0000004004047824 */ /* 0x002fe400078e00ff */
[----:B--2---:R-:W-:-:S03]  /*1a80*/  IMAD.SHL.U32 R10, R9, 0x100, RZ ;  /* 0x00000100090a7824 */ /* 0x004fc600078e00ff */
[----:B------:R-:W-:-:S04]  /*1a90*/  ISETP.GE.AND P0, PT, R4, UR5, PT ;  /* 0x0000000504007c0c */ /* 0x000fc8000bf06270 */
[----:B------:R-:W-:-:S13]  /*1aa0*/  ISETP.GE.OR P0, PT, R10, UR4, P0 ;  /* 0x000000040a007c0c */ /* 0x000fda0008706670 */
[----:B------:R-:W-:Y:S05]  /*1ab0*/  @P0 EXIT ;  /* 0x000000000000094d */ /* 0x000fea0003800000 */
[----:B------:R-:W0:Y:S01]  /*1ac0*/  LDC.64 R12, c[0x0][0x658] ;  /* 0x00019600ff0c7b82 */ /* 0x000e220000000a00 */
[----:B------:R-:W-:Y:S01]  /*1ad0*/  LOP3.LUT R5, R2, 0x7ffffffc, RZ, 0xc0, !PT ;  /* 0x7ffffffc02057812 */ /* 0x000fe200078ec0ff */
[----:B------:R-:W-:Y:S01]  /*1ae0*/  IMAD.IADD R2, R6, 0x1, -R7 ;  /* 0x0000000106027824 */ /* 0x000fe200078e0a07 */
[----:B------:R-:W-:Y:S02]  /*1af0*/  LEA.HI R6, R3, R0, RZ, 0x5 ;  /* 0x0000000003067211 */ /* 0x000fe400078f28ff */
[----:B----45:R-:W-:Y:S01]  /*1b00*/  FSETP.NEU.AND P1, PT, R14, RZ, PT ;  /* 0x000000ff0e00720b */ /* 0x030fe20003f2d000 */
[----:B------:R-:W-:Y:S01]  /*1b10*/  IMAD.IADD R5, R0, 0x1, -R5 ;  /* 0x0000000100057824 */ /* 0x000fe200078e0a05 */
[----:B------:R-:W-:Y:S02]  /*1b20*/  SHF.R.S32.HI R3, RZ, 0x1f, R2 ;  /* 0x0000001fff037819 */ /* 0x000fe40000011402 */
[----:B---3--:R-:W-:Y:S01]  /*1b30*/  SHF.R.S32.HI R15, RZ, 0x5, R6 ;  /* 0x00000005ff0f7819 */ /* 0x008fe20000011406 */
[----:B------:R-:W-:-:S02]  /*1b40*/  IMAD.SHL.U32 R5, R5, 0x2, RZ ;  /* 0x0000000205057824 */ /* 0x000fc400078e00ff */
[----:B------:R-:W-:-:S03]  /*1b50*/  IMAD.WIDE R8, R9, 0x100, R2 ;  /* 0x0000010009087825 */ /* 0x000fc600078e0202 */
[----:B------:R-:W-:Y:S01]  /*1b60*/  SHF.R.S32.HI R7, RZ, 0x1f, R5 ;  /* 0x0000001fff077819 */ /* 0x000fe20000011405 */
[C---:B------:R-:W-:Y:S01]  /*1b70*/  IMAD R3, R15.reuse, -0x10, -R10 ;  /* 0xfffffff00f037824 */ /* 0x040fe200078e0a0a */
[C---:B------:R-:W-:Y:S01]  /*1b80*/  IADD3 R6, P0, R4.reuse, R5, RZ ;  /* 0x0000000504067210 */ /* 0x040fe20007f1e0ff */
[----:B------:R-:W-:Y:S01]  /*1b90*/  IMAD.WIDE R8, R15, 0x10, R8 ;  /* 0x000000100f087825 */ /* 0x000fe200078e0208 */
[----:B------:R-:W-:Y:S02]  /*1ba0*/  IADD3 R10, -R5, UR5, -R4 ;  /* 0x00000005050a7c10 */ /* 0x000fe4000fffe904 */
[----:B------:R-:W-:Y:S02]  /*1bb0*/  LEA.HI.X.SX32 R7, R4, R7, 0x1, P0 ;  /* 0x0000000704077211 */ /* 0x000fe400000f0eff */
[----:B------:R-:W-:Y:S01]  /*1bc0*/  IADD3 R0, R3, UR4, -R2 ;  /* 0x0000000403007c10 */ /* 0x000fe2000fffe802 */
[-C--:B0-----:R-:W-:Y:S01]  /*1bd0*/  IMAD R2, R9, R12.reuse, RZ ;  /* 0x0000000c09027224 */ /* 0x081fe200078e02ff */
[----:B------:R-:W-:Y:S01]  /*1be0*/  ISETP.GT.AND P3, PT, R10, RZ, PT ;  /* 0x000000ff0a00720c */ /* 0x000fe20003f64270 */
[----:B------:R-:W-:Y:S01]  /*1bf0*/  IMAD.WIDE.U32 R18, R8, R12, R6 ;  /* 0x0000000c08127225 */ /* 0x000fe200078e0006 */
[----:B------:R-:W-:-:S02]  /*1c00*/  SHF.L.U64.HI R15, R12, 0x3, R13 ;  /* 0x000000030c0f7819 */ /* 0x000fc4000001020d */
[----:B------:R-:W-:Y:S01]  /*1c10*/  P2R R3, PR, RZ, 0x8 ;  /* 0x00000008ff037803 */ /* 0x000fe20000000000 */
[----:B------:R-:W-:Y:S01]  /*1c20*/  IMAD R21, R8, R13, R2 ;  /* 0x0000000d08157224 */ /* 0x000fe200078e0202 */
[----:B------:R-:W-:Y:S01]  /*1c30*/  ISETP.GT.AND P0, PT, R0, RZ, P3 ;  /* 0x000000ff0000720c */ /* 0x000fe20001f04270 */
[----:B------:R-:W-:Y:S02]  /*1c40*/  IMAD.SHL.U32 R16, R12, 0x8, RZ ;  /* 0x000000080c107824 */ /* 0x000fe400078e00ff */
[----:B------:R-:W-:Y:S01]  /*1c50*/  IMAD.IADD R21, R19, 0x1, R21 ;  /* 0x0000000113157824 */ /* 0x000fe200078e0215 */
[----:B------:R-:W-:Y:S09]  /*1c60*/  @!P1 BRA `(.L_x_28) ;  /* 0x0000006c00cc9947 */ /* 0x000ff20003800000 */
[----:B------:R-:W-:Y:S01]  /*1c70*/  ULDC.64 UR4, c[0x0][0x630] ;  /* 0x00018c0000047ab9 */ /* 0x000fe20000000a00 */
[----:B------:R-:W-:Y:S01]  /*1c80*/  ULDC.64 UR8, c[0x0][0x628] ;  /* 0x00018a0000087ab9 */ /* 0x000fe20000000a00 */
[----:B------:R-:W-:Y:S01]  /*1c90*/  IMAD R17, R9, UR4, RZ ;  /* 0x0000000409117c24 */ /* 0x000fe2000f8e02ff */
[----:B------:R-:W-:Y:S01]  /*1ca0*/  ULDC.64 UR6, c[0x0][0x650] ;  /* 0x0001940000067ab9 */ /* 0x000fe20000000a00 */
[----:B------:R-:W-:-:S04]  /*1cb0*/  IMAD.WIDE.U32 R2, R8, UR4, R6 ;  /* 0x0000000408027c25 */ /* 0x000fc8000f8e0006 */
[----:B------:R-:W-:Y:S01]  /*1cc0*/  IMAD R17, R8, UR5, R17 ;  /* 0x0000000508117c24 */ /* 0x000fe2000f8e0211 */
[----:B------:R-:W-:-:S03]  /*1cd0*/  LEA R4, P1, R2, UR8, 0x1 ;  /* 0x0000000802047c11 */ /* 0x000fc6000f8208ff */
[----:B------:R-:W-:-:S05]  /*1ce0*/  IMAD.IADD R3, R3, 0x1, R17 ;  /* 0x0000000103037824 */ /* 0x000fca00078e0211 */
[----:B------:R-:W-:-:S05]  /*1cf0*/  LEA.HI.X R5, R2, UR9, R3, 0x1, P1 ;  /* 0x0000000902057c11 */ /* 0x000fca00088f0c03 */
[----:B------:R-:W2:Y:S01]  /*1d00*/  @P0 LDG.E.LTC128B.U16 R19, desc[UR12][R4.64] ;  /* 0x0000000c04130981 */ /* 0x000ea2000c1e1520 */
[----:B------:R-:W-:Y:S01]  /*1d10*/  ISETP.GT.AND P6, PT, R10, 0x1, PT ;  /* 0x000000010a00780c */ /* 0x000fe20003fc4270 */
[----:B------:R-:W-:Y:S01]  /*1d20*/  BSSY B0, `(.L_x_29) ;  /* 0x000000e000007945 */ /* 0x000fe20003800000 */
[----:B------:R-:W-:Y:S02]  /*1d30*/  LEA R2, P2, R18, UR6, 0x1 ;  /* 0x0000000612027c11 */ /* 0x000fe4000f8408ff */
[----:B------:R-:W-:Y:S01]  /*1d40*/  ISETP.GT.AND P1, PT, R0, RZ, P6 ;  /* 0x000000ff0000720c */ /* 0x000fe20003724270 */
[----:B--2---:R-:W-:-:S04]  /*1d50*/  IMAD.U32 R3, R19, 0x10000, RZ ;  /* 0x0001000013037824 */ /* 0x004fc800078e00ff */
[----:B------:R-:W-:-:S04]  /*1d60*/  FMUL R3, R3, R14 ;  /* 0x0000000e03037220 */ /* 0x000fc80000400000 */
[----:B------:R-:W-:-:S05]  /*1d70*/  FFMA R3, R120, R11, R3 ;  /* 0x0000000b78037223 */ /* 0x000fca0000000003 */
[----:B------:R-:W-:Y:S02]  /*1d80*/  F2FP.BF16.F32.PACK_AB R20, RZ, R3 ;  /* 0x00000003ff14723e */ /* 0x000fe400000010ff */
[----:B------:R-:W-:Y:S02]  /*1d90*/  P2R R3, PR, RZ, 0x40 ;  /* 0x00000040ff037803 */ /* 0x000fe40000000000 */
[----:B------:R-:W-:Y:S02]  /*1da0*/  LEA.HI.X R3, R18, UR7, R21, 0x1, P2 ;  /* 0x0000000712037c11 */ /* 0x000fe400090f0c15 */
[----:B------:R-:W-:Y:S02]  /*1db0*/  PRMT R18, R20, 0x7610, R18 ;  /* 0x0000761014127816 */ /* 0x000fe40000000012 */
[----:B------:R-:W-:-:S03]  /*1dc0*/  PRMT R20, R19, 0x7610, R20 ;  /* 0x0000761013147816 */ /* 0x000fc60000000014 */
[----:B------:R0:W-:Y:S01]  /*1dd0*/  @P0 STG.E.U16 desc[UR12][R2.64], R18 ;  /* 0x0000001202000986 */ /* 0x0001e2000c10150c */
[----:B------:R-:W-:Y:S05]  /*1de0*/  @!P1 BRA `(.L_x_30) ;  /* 0x0000000000049947 */ /* 0x000fea0003800000 */
[----:B------:R1:W5:Y:S02]  /*1df0*/  LDG.E.LTC128B.U16 R20, desc[UR12][R4.64+0x2] ;  /* 0x0000020c04147981 */ /* 0x000364000c1e1520 */
.L_x_30:
[----:B------:R-:W-:Y:S05]  /*1e00*/  BSYNC B0 ;  /* 0x0000000000007941 */ /* 0x000fea0003800000 */
.L_x_29:
[----:B------:R-:W-:Y:S01]  /*1e10*/  USHF.L.U32 UR6, UR4, 0x3, URZ ;  /* 0x0000000304067899 */ /* 0x000fe2000800063f */
[----:B-----5:R-:W-:Y:S01]  /*1e20*/  IMAD.U32 R9, R20, 0x10000, RZ ;  /* 0x0001000014097824 */ /* 0x020fe200078e00ff */
[----:B------:R-:W-:Y:S01]  /*1e30*/  USHF.L.U64.HI UR7, UR4, 0x3, UR5 ;  /* 0x0000000304077899 */ /* 0x000fe20008010205 */
[----:B------:R-:W-:Y:S02]  /*1e40*/  ISETP.GT.AND P0, PT, R0, 0x8, P3 ;  /* 0x000000080000780c */ /* 0x000fe40001f04270 */
[----:B------:R-:W-:Y:S01]  /*1e50*/  FMUL R22, R9, R14 ;  /* 0x0000000e09167220 */ /* 0x000fe20000400000 */
[----:B0-----:R-:W-:Y:S02]  /*1e60*/  IMAD.U32 R18, RZ, RZ, UR6 ;  /* 0x00000006ff127e24 */ /* 0x001fe4000f8e00ff */
[----:B------:R-:W-:Y:S02]  /*1e70*/  IMAD.U32 R19, RZ, RZ, UR7 ;  /* 0x00000007ff137e24 */ /* 0x000fe4000f8e00ff */
[----:B------:R-:W-:Y:S01]  /*1e80*/  FFMA R22, R121, R11, R22 ;  /* 0x0000000b79167223 */ /* 0x000fe20000000016 */
[----:B------:R-:W-:-:S04]  /*1e90*/  IMAD.WIDE.U32 R8, R8, UR4, R18 ;  /* 0x0000000408087c25 */ /* 0x000fc8000f8e0012 */
[----:B------:R-:W-:Y:S02]  /*1ea0*/  F2FP.BF16.F32.PACK_AB R22, RZ, R22 ;  /* 0x00000016ff16723e */ /* 0x000fe400000010ff */
[----:B------:R-:W-:-:S03]  /*1eb0*/  IADD3 R6, P2, R6, R8, RZ ;  /* 0x0000000806067210 */ /* 0x000fc60007f5e0ff */
[----:B------:R0:W-:Y:S01]  /*1ec0*/  @P1 STG.E.U16 desc[UR12][R2.64+0x2], R22 ;  /* 0x0000021602001986 */ /* 0x0001e2000c10150c */
[----:B------:R-:W-:Y:S02]  /*1ed0*/  IADD3.X R7, R7, R17, R9, P2, !PT ;  /* 0x0000001107077210 */ /* 0x000fe400017fe409 */
[----:B------:R-:W-:-:S04]  /*1ee0*/  LEA R8, P2, R6, UR8, 0x1 ;  /* 0x0000000806087c11 */ /* 0x000fc8000f8408ff */
[----:B------:R-:W-:-:S05]  /*1ef0*/  LEA.HI.X R9, R6, UR9, R7, 0x1, P2 ;  /* 0x0000000906097c11 */ /* 0x000fca00090f0c07 */
[----:B------:R-:W2:Y:S01]  /*1f00*/  @P0 LDG.E.LTC128B.U16 R20, desc[UR12][R8.64] ;  /* 0x0000000c08140981 */ /* 0x000ea2000c1e1520 */
[C---:B------:R-:W-:Y:S01]  /*1f10*/  SHF.L.U64.HI R15, R16.reuse, 0x1, R15 ;  /* 0x00000001100f7819 */ /* 0x040fe2000001020f */
[----:B------:R-:W-:Y:S01]  /*1f20*/  BSSY B0, `(.L_x_31) ;  /* 0x000000b000007945 */ /* 0x000fe20003800000 */
[----:B------:R-:W-:Y:S02]  /*1f30*/  LEA R6, P2, R16, R2, 0x1 ;  /* 0x0000000210067211 */ /* 0x000fe400078408ff */
[----:B------:R-:W-:Y:S01]  /*1f40*/  ISETP.GT.AND P1, PT, R0, 0x8, P6 ;  /* 0x000000080000780c */ /* 0x000fe20003724270 */
[----:B--2---:R-:W-:-:S04]  /*1f50*/  IMAD.U32 R7, R20, 0x10000, RZ ;  /* 0x0001000014077824 */ /* 0x004fc800078e00ff */
[----:B------:R-:W-:-:S04]  /*1f60*/  FMUL R7, R7, R14 ;  /* 0x0000000e07077220 */ /* 0x000fc80000400000 */
[----:B------:R-:W-:-:S05]  /*1f70*/  FFMA R7, R122, R11, R7 ;  /* 0x0000000b7a077223 */ /* 0x000fca0000000007 */
[----:B------:R-:W-:Y:S01]  /*1f80*/  F2FP.BF16.F32.PACK_AB R16, RZ, R7 ;  /* 0x00000007ff10723e */ /* 0x000fe200000010ff */
[----:B------:R-:W-:-:S05]  /*1f90*/  IMAD.X R7, R15, 0x1, R3, P2 ;  /* 0x000000010f077824 */ /* 0x000fca00010e0603 */
[----:B------:R0:W-:Y:S01]  /*1fa0*/  @P0 STG.E.U16 desc[UR12][R6.64], R16 ;  /* 0x0000001006000986 */ /* 0x0001e2000c10150c */
[----:B------:R-:W-:Y:S05]  /*1fb0*/  @!P1 BRA `(.L_x_32) ;  /* 0x0000000000049947 */ /* 0x000fea0003800000 */
[----:B------:R2:W5:Y:S02]  /*1fc0*/  LDG.E.LTC128B.U16 R20, desc[UR12][R8.64+0x2] ;  /* 0x0000020c08147981 */ /* 0x000564000c1e1520 */
.L_x_32:
[----:B------:R-:W-:Y:S05]  /*1fd0*/  BSYNC B0 ;  /* 0x0000000000007941 */ /* 0x000fea0003800000 */
.L_x_31:
[----:B-----5:R-:W-:Y:S01]  /*1fe0*/  IMAD.U32 R15, R20, 0x10000, RZ ;  /* 0x00010000140f7824 */ /* 0x020fe200078e00ff */
[----:B------:R-:W-:Y:S01]  /*1ff0*/  ISETP.GT.AND P3, PT, R10, 0x8, PT ;  /* 0x000000080a00780c */ /* 0x000fe20003f64270 */
[----:B------:R-:W-:Y:S02]  /*2000*/  BSSY B0, `(.L_x_33) ;  /* 0x0000009000007945 */ /* 0x000fe40003800000 */
[----:B0-----:R-:W-:Y:S01]  /*2010*/  FMUL R16, R15, R14 ;  /* 0x0000000e0f107220 */ /* 0x001fe20000400000 */
[----:B------:R-:W-:Y:S02]  /*2020*/  ISETP.GT.AND P0, PT, R0, RZ, P3 ;  /* 0x000000ff0000720c */ /* 0x000fe40001f04270 */
[----:B------:R-:W-:Y:S01]  /*2030*/  P2R R15, PR, RZ, 0x8 ;  /* 0x00000008ff0f7803 */ /* 0x000fe20000000000 */
[----:B------:R-:W-:-:S05]  /*2040*/  FFMA R16, R123, R11, R16 ;  /* 0x0000000b7b107223 */ /* 0x000fca0000000010 */
[----:B------:R-:W-:-:S05]  /*2050*/  F2FP.BF16.F32.PACK_AB R16, RZ, R16 ;  /* 0x00000010ff10723e */ /* 0x000fca00000010ff */
[----:B------:R0:W-:Y:S01]  /*2060*/  @P1 STG.E.U16 desc[UR12][R6.64+0x2], R16 ;  /* 0x0000021006001986 */ /* 0x0001e2000c10150c */
[----:B------:R-:W-:Y:S05]  /*2070*/  @!P0 BRA `(.L_x_34) ;  /* 0x0000000000048947 */ /* 0x000fea0003800000 */
[----:B------:R3:W5:Y:S02]  /*2080*/  LDG.E.LTC128B.U16 R20, desc[UR12][R4.64+0x10] ;  /* 0x0000100c04147981 */ /* 0x000764000c1e1520 */
.L_x_34:
[----:B------:R-:W-:Y:S05]  /*2090*/  BSYNC B0 ;  /* 0x0000000000007941 */ /* 0x000fea0003800000 */
.L_x_33:
[----:B-----5:R-:W-:Y:S01]  /*20a0*/  IMAD.U32 R15, R20, 0x10000, RZ ;  /* 0x00010000140f7824 */ /* 0x020fe200078e00ff */
[----:B------:R-:W-:Y:S01]  /*20b0*/  ISETP.GT.AND P2, PT, R10, 0x9, PT ;  /* 0x000000090a00780c */ /* 0x000fe20003f44270 */
[----:B------:R-:W-:Y:S02]  /*20c0*/  BSSY B0, `(.L_x_35) ;  /* 0x0000009000007945 */ /* 0x000fe40003800000 */
[----:B------:R-:W-:Y:S01]  /*20d0*/  FMUL R15, R15, R14 ;  /* 0x0000000e0f0f7220 */ /* 0x000fe20000400000 */
[----:B------:R-:W-:Y:S02]  /*20e0*/  ISETP.GT.AND P1, PT, R0, RZ, P2 ;  /* 0x000000ff0000720c */ /* 0x000fe40001724270 */
[----:B0-----:R-:W-:Y:S01]  /*20f0*/  P2R R16, PR, RZ, 0x4 ;  /* 0x00000004ff107803 */ /* 0x001fe20000000000 */
[----:B------:R-:W-:-:S05]  /*2100*/  FFMA R15, R124, R11, R15 ;  /* 0x0000000b7c0f7223 */ /* 0x000fca000000000f */
[----:B------:R-:W-:-:S05]  /*2110*/  F2FP.BF16.F32.PACK_AB R15, RZ, R15 ;  /* 0x0000000fff0f723e */ /* 0x000fca00000010ff */
[----:B------:R0:W-:Y:S01]  /*2120*/  @P0 STG.E.U16 desc[UR12][R2.64+0x10], R15 ;  /* 0x0000100f02000986 */ /* 0x0001e2000c10150c */
[----:B------:R-:W-:Y:S05]  /*2130*/  @!P1 BRA `(.L_x_36) ;  /* 0x0000000000049947 */ /* 0x000fea0003800000 */
[----:B------:R4:W5:Y:S02]  /*2140*/  LDG.E.LTC128B.U16 R20, desc[UR12][R4.64+0x12] ;  /* 0x0000120c04147981 */ /* 0x000964000c1e1520 */
.L_x_36:
[----:B------:R-:W-:Y:S05]  /*2150*/  BSYNC B0 ;  /* 0x0000000000007941 */ /* 0x000fea0003800000 */
.L_x_35:
[----:B0----5:R-:W-:Y:S01]  /*2160*/  IMAD.U32 R15, R20, 0x10000, RZ ;  /* 0x00010000140f7824 */ /* 0x021fe200078e00ff */
[----:B------:R-:W-:Y:S01]  /*2170*/  ISETP.GT.AND P0, PT, R0, 0x8, P3 ;  /* 0x000000080000780c */ /* 0x000fe20001f04270 */
[----:B------:R-:W-:Y:S02]  /*2180*/  BSSY B0, `(.L_x_37) ;  /* 0x0000007000007945 */ /* 0x000fe40003800000 */
[----:B------:R-:W-:-:S04]  /*2190*/  FMUL R16, R15, R14 ;  /* 0x0000000e0f107220 */ /* 0x000fc80000400000 */
[----:B------:R-:W-:-:S05]  /*21a0*/  FFMA R16, R125, R11, R16 ;  /* 0x0000000b7d107223 */ /* 0x000fca0000000010 */
[----:B------:R-:W-:-:S05]  /*21b0*/  F2FP.BF16.F32.PACK_AB R16, RZ, R16 ;  /* 0x00000010ff10723e */ /* 0x000fca00000010ff */
[----:B------:R0:W-:Y:S01]  /*21c0*/  @P1 STG.E.U16 desc[UR12][R2.64+0x12], R16 ;  /* 0x0000121002001986 */ /* 0x0001e2000c10150c */
[----:B------:R-:W-:Y:S05]  /*21d0*/  @!P0 BRA `(.L_x_38) ;  /* 0x0000000000048947 */ /* 0x000fea0003800000 */
[----:B------:R0:W5:Y:S02]  /*21e0*/  LDG.E.LTC128B.U16 R20, desc[UR12][R8.64+0x10] ;  /* 0x0000100c08147981 */ /* 0x000164000c1e1520 */
.L_x_38:
[----:B------:R-:W-:Y:S05]  /*21f0*/  BSYNC B0 ;  /* 0x0000000000007941 */ /* 0x000fea0003800000 */
.L_x_37:
[----:B-----5:R-:W-:Y:S01]  /*2200*/  IMAD.U32 R15, R20, 0x10000, RZ ;  /* 0x00010000140f7824 */ /* 0x020fe200078e00ff */
        /* <DEDUP_REMOVED lines=8> */
.L_x_40:
[----:B------:R-:W-:Y:S05]  /*2290*/  BSYNC B0 ;  /* 0x0000000000007941 */ /* 0x000fea0003800000 */
.L_x_39:
[----:B0----5:R-:W-:Y:S01]  /*22a0*/  IMAD.U32 R15, R20, 0x10000, RZ ;  /* 0x00010000140f7824 */ /* 0x021fe200078e00ff */
[----:B------:R-:W-:Y:S01]  /*22b0*/  ISETP.GT.AND P2, PT, R10, 0x10, PT ;  /* 0x000000100a00780c */ /* 0x000fe20003f44270 */
[----:B------:R-:W-:Y:S02]  /*22c0*/  BSSY B0, `(.L_x_41) ;  /* 0x0000009000007945 */ /* 0x000fe40003800000 */
[----:B------:R-:W-:Y:S01]  /*22d0*/  FMUL R16, R15, R14 ;  /* 0x0000000e0f107220 */ /* 0x000fe20000400000 */
[----:B------:R-:W-:Y:S02]  /*22e0*/  ISETP.GT.AND P0, PT, R0, RZ, P2 ;  /* 0x000000ff0000720c */ /* 0x000fe40001704270 */
[----:B------:R-:W-:Y:S01]  /*22f0*/  P2R R15, PR, RZ, 0x4 ;  /* 0x00000004ff0f7803 */ /* 0x000fe20000000000 */
[----:B------:R-:W-:-:S05]  /*2300*/  FFMA R16, R127, R11, R16 ;  /* 0x0000000b7f107223 */ /* 0x000fca0000000010 */
[----:B------:R-:W-:-:S05]  /*2310*/  F2FP.BF16.F32.PACK_AB R16, RZ, R16 ;  /* 0x00000010ff10723e */ /* 0x000fca00000010ff */
[----:B------:R0:W-:Y:S01]  /*2320*/  @P1 STG.E.U16 desc[UR12][R6.64+0x12], R16 ;  /* 0x0000121006001986 */ /* 0x0001e2000c10150c */
[----:B------:R-:W-:Y:S05]  /*2330*/  @!P0 BRA `(.L_x_42) ;  /* 0x0000000000048947 */ /* 0x000fea0003800000 */
[----:B------:R0:W5:Y:S02]  /*2340*/  LDG.E.LTC128B.U16 R20, desc[UR12][R4.64+0x20] ;  /* 0x0000200c04147981 */ /* 0x000164000c1e1520 */
.L_x_42:
[----:B------:R-:W-:Y:S05]  /*2350*/  BSYNC B0 ;  /* 0x0000000000007941 */ /* 0x000fea0003800000 */
.L_x_41:
[----:B-----5:R-:W-:Y:S01]  /*2360*/  IMAD.U32 R15, R20, 0x10000, RZ ;  /* 0x00010000140f7824 */ /* 0x020fe200078e00ff */
[----:B------:R-:W-:Y:S01]  /*2370*/  ISETP.GT.AND P1, PT, R10, 0x11, PT ;  /* 0x000000110a00780c */ /* 0x000fe20003f24270 */
[----:B------:R-:W-:Y:S02]  /*2380*/  BSSY B0, `(.L_x_43) ;  /* 0x0000009000007945 */ /* 0x000fe40003800000 */
[----:B------:R-:W-:-:S04]  /*2390*/  FMUL R15, R15, R14 ;  /* 0x0000000e0f0f7220 */ /* 0x000fc80000400000 */
[----:B------:R-:W-:-:S05]  /*23a0*/  FFMA R15, R128, R11, R15 ;  /* 0x0000000b800f7223 */ /* 0x000fca000000000f */
[----:B------:R-:W-:-:S05]  /*23b0*/  F2FP.BF16.F32.PACK_AB R15, RZ, R15 ;  /* 0x0000000fff0f723e */ /* 0x000fca00000010ff */
[----:B------:R1:W-:Y:S01]  /*23c0*/  @P0 STG.E.U16 desc[UR12][R2.64+0x20], R15 ;  /* 0x0000200f02000986 */ /* 0x0003e2000c10150c */
[----:B------:R-:W-:Y:S02]  /*23d0*/  ISETP.GT.AND P0, PT, R0, RZ, P1 ;  /* 0x000000ff0000720c */ /* 0x000fe40000f04270 */
[----:B-1----:R-:W-:-:S11]  /*23e0*/  P2R R15, PR, RZ, 0x2 ;  /* 0x00000002ff0f7803 */ /* 0x002fd60000000000 */
[----:B------:R-:W-:Y:S05]  /*23f0*/  @!P0 BRA `(.L_x_44) ;  /* 0x0000000000048947 */ /* 0x000fea0003800000 */
[----:B------:R1:W5:Y:S02]  /*2400*/  LDG.E.LTC128B.U16 R20, desc[UR12][R4.64+0x22] ;  /* 0x0000220c04147981 */ /* 0x000364000c1e1520 */
.L_x_44:
[----:B------:R-:W-:Y:S05]  /*2410*/  BSYNC B0 ;  /* 0x0000000000007941 */ /* 0x000fea0003800000 */
.L_x_43:
[----:B-----5:R-:W-:Y:S01]  /*2420*/  IMAD.U32 R15, R20, 0x10000, RZ ;  /* 0x00010000140f7824 */ /* 0x020fe200078e00ff */
[----:B------:R-:W-:Y:S03]  /*2430*/  BSSY B0, `(.L_x_45) ;  /* 0x0000008000007945 */ /* 0x000fe60003800000 */
[----:B0-----:R-:W-:-:S04]  /*2440*/  FMUL R16, R15, R14 ;  /* 0x0000000e0f107220 */ /* 0x001fc80000400000 */
[----:B------:R-:W-:-:S05]  /*2450*/  FFMA R16, R129, R11, R16 ;  /* 0x0000000b81107223 */ /* 0x000fca0000000010 */
[----:B------:R-:W-:-:S05]  /*2460*/  F2FP.BF16.F32.PACK_AB R16, RZ, R16 ;  /* 0x00000010ff10723e */ /* 0x000fca00000010ff */
[----:B------:R0:W-:Y:S01]  /*2470*/  @P0 STG.E.U16 desc[UR12][R2.64+0x22], R16 ;  /* 0x0000221002000986 */ /* 0x0001e2000c10150c */
[----:B------:R-:W-:-:S13]  /*2480*/  ISETP.GT.AND P0, PT, R0, 0x8, P2 ;  /* 0x000000080000780c */ /* 0x000fda0001704270 */
[----:B0-----:R-:W-:Y:S05]  /*2490*/  @!P0 BRA `(.L_x_46) ;  /* 0x0000000000048947 */ /* 0x001fea0003800000 */
[----:B------:R0:W5:Y:S02]  /*24a0*/  LDG.E.LTC128B.U16 R20, desc[UR12][R8.64+0x20] ;  /* 0x0000200c08147981 */ /* 0x000164000c1e1520 */
.L_x_46:
[----:B------:R-:W-:Y:S05]  /*24b0*/  BSYNC B0 ;  /* 0x0000000000007941 */ /* 0x000fea0003800000 */
.L_x_45:
[----:B-----5:R-:W-:Y:S01]  /*24c0*/  IMAD.U32 R15, R20, 0x10000, RZ ;  /* 0x00010000140f7824 */ /* 0x020fe200078e00ff */
[----:B------:R-:W-:Y:S03]  /*24d0*/  BSSY B0, `(.L_x_47) ;  /* 0x0000008000007945 */ /* 0x000fe60003800000 */
[----:B------:R-:W-:-:S04]  /*24e0*/  FMUL R15, R15, R14 ;  /* 0x0000000e0f0f7220 */ /* 0x000fc80000400000 */
[----:B------:R-:W-:-:S05]  /*24f0*/  FFMA R15, R130, R11, R15 ;  /* 0x0000000b820f7223 */ /* 0x000fca000000000f */
[----:B------:R-:W-:-:S05]  /*2500*/  F2FP.BF16.F32.PACK_AB R15, RZ, R15 ;  /* 0x0000000fff0f723e */ /* 0x000fca00000010ff */
[----:B------:R0:W-:Y:S01]  /*2510*/  @P0 STG.E.U16 desc[UR12][R6.64+0x20], R15 ;  /* 0x0000200f06000986 */ /* 0x0001e2000c10150c */
[----:B------:R-:W-:-:S13]  /*2520*/  ISETP.GT.AND P0, PT, R0, 0x8, P1 ;  /* 0x000000080000780c */ /* 0x000fda0000f04270 */
[----:B0-----:R-:W-:Y:S05]  /*2530*/  @!P0 BRA `(.L_x_48) ;  /* 0x0000000000048947 */ /* 0x001fea0003800000 */
[----:B------:R0:W5:Y:S02]  /*2540*/  LDG.E.LTC128B.U16 R20, desc[UR12][R8.64+0x22] ;  /* 0x0000220c08147981 */ /* 0x000164000c1e1520 */
.L_x_48:
[----:B------:R-:W-:Y:S05]  /*2550*/  BSYNC B0 ;  /* 0x0000000000007941 */ /* 0x000fea0003800000 */
.L_x_47:
[----:B-----5:R-:W-:Y:S01]  /*2560*/  IMAD.U32 R15, R20, 0x10000, RZ ;  /* 0x00010000140f7824 */ /* 0x020fe200078e00ff */
[C---:B------:R-:W-:Y:S01]  /*2570*/  SHF.L.U64.HI R21, R12.reuse, 0x7, R13 ;  /* 0x000000070c157819 */ /* 0x040fe2000001020d */
[----:B------:R-:W-:Y:S01]  /*2580*/  IMAD.SHL.U32 R17, R12, 0x80, RZ ;  /* 0x000000800c117824 */ /* 0x000fe200078e00ff */
[----:B------:R-:W-:Y:S01]  /*2590*/  ISETP.GT.AND P2, PT, R10, 0x18, PT ;  /* 0x000000180a00780c */ /* 0x000fe20003f44270 */
[----:B------:R-:W-:Y:S01]  /*25a0*/  FMUL R16, R15, R14 ;  /* 0x0000000e0f107220 */ /* 0x000fe20000400000 */
[----:B------:R-:W-:Y:S02]  /*25b0*/  BSSY B0, `(.L_x_49) ;  /* 0x000000d000007945 */ /* 0x000fe40003800000 */
[----:B------:R-:W-:Y:S01]  /*25c0*/  LOP3.LUT R15, R17, 0x2, RZ, 0xfc, !PT ;  /* 0x00000002110f7812 */ /* 0x000fe200078efcff */
[----:B------:R-:W-:-:S05]  /*25d0*/  FFMA R16, R131, R11, R16 ;  /* 0x0000000b83107223 */ /* 0x000fca0000000010 */
[----:B------:R-:W-:-:S05]  /*25e0*/  F2FP.BF16.F32.PACK_AB R16, RZ, R16 ;  /* 0x00000010ff10723e */ /* 0x000fca00000010ff */
[----:B------:R1:W-:Y:S01]  /*25f0*/  @P0 STG.E.U16 desc[UR12][R6.64+0x22], R16 ;  /* 0x0000221006000986 */ /* 0x0003e2000c10150c */
[----:B------:R-:W-:-:S05]  /*2600*/  IADD3 R124, P0, R15, R2, RZ ;  /* 0x000000020f7c7210 */ /* 0x000fca0007f1e0ff */
[----:B------:R-:W-:Y:S01]  /*2610*/  IMAD.X R125, R21, 0x1, R3, P0 ;  /* 0x00000001157d7824 */ /* 0x000fe200000e0603 */
[----:B------:R-:W-:-:S05]  /*2620*/  IADD3 R12, P0, R17, R2, RZ ;  /* 0x00000002110c7210 */ /* 0x000fca0007f1e0ff */
[----:B------:R-:W-:Y:S01]  /*2630*/  IMAD.X R13, R21, 0x1, R3, P0 ;  /* 0x00000001150d7824 */ /* 0x000fe200000e0603 */
[----:B------:R-:W-:Y:S02]  /*2640*/  ISETP.GT.AND P0, PT, R0, RZ, P2 ;  /* 0x000000ff0000720c */ /* 0x000fe40001704270 */
[----:B-1----:R-:W-:-:S11]  /*2650*/  P2R R16, PR, RZ, 0x4 ;  /* 0x00000004ff107803 */ /* 0x002fd60000000000 */
[----:B------:R-:W-:Y:S05]  /*2660*/  @!P0 BRA `(.L_x_50) ;  /* 0x0000000000048947 */ /* 0x000fea0003800000 */
[----:B------:R1:W5:Y:S02]  /*2670*/  LDG.E.LTC128B.U16 R20, desc[UR12][R4.64+0x30] ;  /* 0x0000300c04147981 */ /* 0x000364000c1e1520 */
.L_x_50:
[----:B------:R-:W-:Y:S05]  /*2680*/  BSYNC B0 ;  /* 0x0000000000007941 */ /* 0x000fea0003800000 */
.L_x_49:
[----:B-----5:R-:W-:Y:S01]  /*2690*/  IMAD.U32 R19, R20, 0x10000, RZ ;  /* 0x0001000014137824 */ /* 0x020fe200078e00ff */
[----:B------:R-:W-:Y:S01]  /*26a0*/  ISETP.GT.AND P1, PT, R10, 0x19, PT ;  /* 0x000000190a00780c */ /* 0x000fe20003f24270 */
[----:B------:R-:W-:Y:S02]  /*26b0*/  BSSY B0, `(.L_x_51) ;  /* 0x0000009000007945 */ /* 0x000fe40003800000 */
[----:B------:R-:W-:Y:S01]  /*26c0*/  FMUL R19, R19, R14 ;  /* 0x0000000e13137220 */ /* 0x000fe20000400000 */
[----:B------:R-:W-:-:S03]  /*26d0*/  P2R R16, PR, RZ, 0x2 ;  /* 0x00000002ff107803 */ /* 0x000fc60000000000 */
[----:B------:R-:W-:-:S05]  /*26e0*/  FFMA R19, R132, R11, R19 ;  /* 0x0000000b84137223 */ /* 0x000fca0000000013 */
[----:B------:R-:W-:-:S05]  /*26f0*/  F2FP.BF16.F32.PACK_AB R19, RZ, R19 ;  /* 0x00000013ff13723e */ /* 0x000fca00000010ff */
[----:B------:R0:W-:Y:S01]  /*2700*/  @P0 STG.E.U16 desc[UR12][R2.64+0x30], R19 ;  /* 0x0000301302000986 */ /* 0x0001e2000c10150c */
[----:B------:R-:W-:-:S13]  /*2710*/  ISETP.GT.AND P0, PT, R0, RZ, P1 ;  /* 0x000000ff0000720c */ /* 0x000fda0000f04270 */
[----:B0-----:R-:W-:Y:S05]  /*2720*/  @!P0 BRA `(.L_x_52) ;  /* 0x0000000000048947 */ /* 0x001fea0003800000 */
[----:B------:R0:W5:Y:S02]  /*2730*/  LDG.E.LTC128B.U16 R20, desc[UR12][R4.64+0x32] ;  /* 0x0000320c04147981 */ /* 0x000164000c1e1520 */
.L_x_52:
[----:B------:R-:W-:Y:S05]  /*2740*/  BSYNC B0 ;  /* 0x0000000000007941 */ /* 0x000fea0003800000 */
.L_x_51:
        /* <DEDUP_REMOVED lines=9> */
.L_x_54:
[----:B------:R-:W-:Y:S05]  /*27e0*/  BSYNC B0 ;  /* 0x0000000000007941 */ /* 0x000fea0003800000 */
.L_x_53:
        /* <DEDUP_REMOVED lines=9> */
.L_x_56:
[----:B------:R-:W-:Y:S05]  /*2880*/  BSYNC B0 ;  /* 0x0000000000007941 */ /* 0x000fea0003800000 */
.L_x_55:
        /* <DEDUP_REMOVED lines=11> */
.L_x_58:
[----:B------:R-:W-:Y:S05]  /*2940*/  BSYNC B0 ;  /* 0x0000000000007941 */ /* 0x000fea0003800000 */
.L_x_57:
        /* <DEDUP_REMOVED lines=11> */
.L_x_60:
[----:B------:R-:W-:Y:S05]  /*2a00*/  BSYNC B0 ;  /* 0x0000000000007941 */ /* 0x000fea0003800000 */
.L_x_59:
        /* <DEDUP_REMOVED lines=9> */
.L_x_62:
[----:B------:R-:W-:Y:S05]  /*2aa0*/  BSYNC B0 ;  /* 0x0000000000007941 */ /* 0x000fea0003800000 */
.L_x_61:
        /* <DEDUP_REMOVED lines=9> */
.L_x_64:
[----:B------:R-:W-:Y:S05]  /*2b40*/  BSYNC B0 ;  /* 0x0000000000007941 */ /* 0x000fea0003800000 */
.L_x_63:
        /* <DEDUP_REMOVED lines=11> */
.L_x_66:
[----:B------:R-:W-:Y:S05]  /*2c00*/  BSYNC B0 ;  /* 0x0000000000007941 */ /* 0x000fea0003800000 */
.L_x_65:
[----:B-----5:R-:W-:Y:S01]  /*2c10*/  IMAD.U32 R19, R20, 0x10000, RZ ;  /* 0x0001000014137824 */ /* 0x020fe200078e00ff */
[----:B------:R-:W-:Y:S01]  /*2c20*/  ISETP.GT.AND P4, PT, R10, 0x29, PT ;  /* 0x000000290a00780c */ /* 0x000fe20003f84270 */
[----:B------:R-:W-:Y:S02]  /*2c30*/  BSSY B0, `(.L_x_67) ;  /* 0x0000008000007945 */ /* 0x000fe40003800000 */
[----:B------:R-:W-:-:S04]  /*2c40*/  FMUL R19, R19, R14 ;  /* 0x0000000e13137220 */ /* 0x000fc80000400000 */
[----:B------:R-:W-:-:S05]  /*2c50*/  FFMA R19, R140, R11, R19 ;  /* 0x0000000b8c137223 */ /* 0x000fca0000000013 */
[----:B------:R-:W-:-:S05]  /*2c60*/  F2FP.BF16.F32.PACK_AB R19, RZ, R19 ;  /* 0x00000013ff13723e */ /* 0x000fca00000010ff */
[----:B------:R0:W-:Y:S01]  /*2c70*/  @P0 STG.E.U16 desc[UR12][R2.64+0x50], R19 ;  /* 0x0000501302000986 */ /* 0x0001e2000c10150c */
[----:B------:R-:W-:-:S13]  /*2c80*/  ISETP.GT.AND P0, PT, R0, RZ, P4 ;  /* 0x000000ff0000720c */ /* 0x000fda0002704270 */
[----:B0-----:R-:W-:Y:S05]  /*2c90*/  @!P0 BRA `(.L_x_68) ;  /* 0x0000000000048947 */ /* 0x001fea0003800000 */
[----:B------:R0:W5:Y:S02]  /*2ca0*/  LDG.E.LTC128B.U16 R20, desc[UR12][R4.64+0x52] ;  /* 0x0000520c04147981 */ /* 0x000164000c1e1520 */
.L_x_68:
[----:B------:R-:W-:Y:S05]  /*2cb0*/  BSYNC B0 ;  /* 0x0000000000007941 */ /* 0x000fea0003800000 */
.L_x_67:
        /* <DEDUP_REMOVED lines=9> */
.L_x_70:
[----:B------:R-:W-:Y:S05]  /*2d50*/  BSYNC B0 ;  /* 0x0000000000007941 */ /* 0x000fea0003800000 */
.L_x_69:
        /* <DEDUP_REMOVED lines=9> */
.L_x_72:
[----:B------:R-:W-:Y:S05]  /*2df0*/  BSYNC B0 ;  /* 0x0000000000007941 */ /* 0x000fea0003800000 */
.L_x_71:
        /* <DEDUP_REMOVED lines=10> */
.L_x_74:
[----:B------:R-:W-:Y:S05]  /*2ea0*/  BSYNC B0 ;  /* 0x0000000000007941 */ /* 0x000fea0003800000 */
.L_x_73:
        /* <DEDUP_REMOVED lines=10> */
.L_x_76:
[----:B------:R-:W-:Y:S05]  /*2f50*/  BSYNC B0 ;  /* 0x0000000000007941 */ /* 0x000fea0003800000 */
.L_x_75:
        /* <DEDUP_REMOVED lines=9> */
.L_x_78:
[----:B------:R-:W-:Y:S05]  /*2ff0*/  BSYNC B0 ;  /* 0x0000000000007941 */ /* 0x000fea0003800000 */
.L_x_77:
        /* <DEDUP_REMOVED lines=9> */
.L_x_80:
[----:B------:R-:W-:Y:S05]  /*3090*/  BSYNC B0 ;  /* 0x0000000000007941 */ /* 0x000fea0003800000 */
.L_x_79:
        /* <DEDUP_REMOVED lines=10> */
.L_x_82:
[----:B------:R-:W-:Y:S05]  /*3140*/  BSYNC B0 ;  /* 0x0000000000007941 */ /* 0x000fea0003800000 */
.L_x_81:
[----:B-----5:R-:W-:Y:S01]  /*3150*/  IMAD.U32 R19, R20, 0x10000, RZ ;  /* 0x0001000014137824 */ /* 0x020fe200078e00ff */
[----:B------:R-:W-:Y:S03]  /*3160*/  BSSY B0, `(.L_x_83) ;  /* 0x0000009000007945 */ /* 0x000fe60003800000 */
[----:B------:R-:W-:-:S04]  /*3170*/  FMUL R19, R19, R14 ;  /* 0x0000000e13137220 */ /* 0x000fc80000400000 */
[----:B------:R-:W-:-:S05]  /*3180*/  FFMA R19, R148, R11, R19 ;  /* 0x0000000b94137223 */ /* 0x000fca0000000013 */
[----:B------:R-:W-:-:S05]  /*3190*/  F2FP.BF16.F32.PACK_AB R19, RZ, R19 ;  /* 0x00000013ff13723e */ /* 0x000fca00000010ff */
[----:B------:R0:W-:Y:S01]  /*31a0*/  @P0 STG.E.U16 desc[UR12][R2.64+0x70], R19 ;  /* 0x0000701302000986 */ /* 0x0001e2000c10150c */
[----:B------:R-:W-:-:S04]  /*31b0*/  ISETP.GT.AND P0, PT, R10, 0x39, PT ;  /* 0x000000390a00780c */ /* 0x000fc80003f04270 */
[----:B------:R-:W-:-:S13]  /*31c0*/  ISETP.GT.AND P5, PT, R0, RZ, P0 ;  /* 0x000000ff0000720c */ /* 0x000fda00007a4270 */
[----:B0-----:R-:W-:Y:S05]  /*31d0*/  @!P5 BRA `(.L_x_84) ;  /* 0x000000000004d947 */ /* 0x001fea0003800000 */
[----:B------:R0:W5:Y:S02]  /*31e0*/  LDG.E.LTC128B.U16 R20, desc[UR12][R4.64+0x72] ;  /* 0x0000720c04147981 */ /* 0x000164000c1e1520 */
.L_x_84:
[----:B------:R-:W-:Y:S05]  /*31f0*/  BSYNC B0 ;  /* 0x0000000000007941 */ /* 0x000fea0003800000 */
.L_x_83:
        /* <DEDUP_REMOVED lines=9> */
.L_x_86:
[----:B------:R-:W-:Y:S05]  /*3290*/  BSYNC B0 ;  /* 0x0000000000007941 */ /* 0x000fea0003800000 */
.L_x_85:
        /* <DEDUP_REMOVED lines=9> */
.L_x_88:
[----:B------:R-:W-:Y:S05]  /*3330*/  BSYNC B0 ;  /* 0x0000000000007941 */ /* 0x000fea0003800000 */
.L_x_87:
[----:B-----5:R-:W-:Y:S01]  /*3340*/  IMAD.U32 R19, R20, 0x10000, RZ ;  /* 0x0001000014137824 */ /* 0x020fe200078e00ff */
[----:B------:R-:W-:Y:S01]  /*3350*/  LOP3.LUT R123, R17, 0x10, RZ, 0xfc, !PT ;  /* 0x00000010117b7812 */ /* 0x000fe200078efcff */
[----:B------:R-:W-:Y:S02]  /*3360*/  USHF.L.U32 UR22, UR4, 0x7, URZ ;  /* 0x0000000704167899 */ /* 0x000fe4000800063f */
[----:B------:R-:W-:Y:S01]  /*3370*/  FMUL R16, R19, R14 ;  /* 0x0000000e13107220 */ /* 0x000fe20000400000 */
[----:B------:R-:W-:-:S03]  /*3380*/  USHF.L.U64.HI UR4, UR4, 0x7, UR5 ;  /* 0x0000000704047899 */ /* 0x000fc60008010205 */
[----:B------:R-:W-:-:S05]  /*3390*/  FFMA R16, R151, R11, R16 ;  /* 0x0000000b97107223 */ /* 0x000fca0000000010 */
[----:B------:R-:W-:-:S05]  /*33a0*/  F2FP.BF16.F32.PACK_AB R16, RZ, R16 ;  /* 0x00000010ff10723e */ /* 0x000fca00000010ff */
[----:B------:R1:W-:Y:S01]  /*33b0*/  @P5 STG.E.U16 desc[UR12][R6.64+0x72], R16 ;  /* 0x0000721006005986 */ /* 0x0003e2000c10150c */
[----:B------:R-:W-:-:S05]  /*33c0*/  IADD3 R126, P5, R123, R2, RZ ;  /* 0x000000027b7e7210 */ /* 0x000fca0007fbe0ff */
[----:B------:R-:W-:Y:S01]  /*33d0*/  IMAD.X R127, R21, 0x1, R3, P5 ;  /* 0x00000001157f7824 */ /* 0x000fe200028e0603 */
[----:B------:R-:W-:-:S04]  /*33e0*/  IADD3 R18, P5, R4, UR22, RZ ;  /* 0x0000001604127c10 */ /* 0x000fc8000ffbe0ff */
[----:B------:R-:W-:Y:S02]  /*33f0*/  IADD3.X R19, R5, UR4, RZ, P5, !PT ;  /* 0x0000000405137c10 */ /* 0x000fe4000affe4ff */
[----:B------:R-:W-:-:S04]  /*3400*/  ISETP.GT.AND P5, PT, R10, RZ, PT ;  /* 0x000000ff0a00720c */ /* 0x000fc80003fa4270 */
[----:B------:R-:W-:-:S13]  /*3410*/  ISETP.GT.AND P5, PT, R0, 0x40, P5 ;  /* 0x000000400000780c */ /* 0x000fda0002fa4270 */
[----:B------:R-:W2:Y:S01]  /*3420*/  @P5 LDG.E.LTC128B.U16 R20, desc[UR12][R18.64] ;  /* 0x0000000c12145981 */ /* 0x000ea2000c1e1520 */
[----:B------:R-:W-:Y:S01]  /*3430*/  LOP3.LUT R121, R17, 0x12, RZ, 0xfc, !PT ;  /* 0x0000001211797812 */ /* 0x000fe200078efcff */
[----:B------:R-:W-:Y:S01]  /*3440*/  ULOP3.LUT UR21, UR22, 0x2, URZ, 0xfc, !UPT ;  /* 0x0000000216157892 */ /* 0x000fe2000f8efc3f */
[----:B--2---:R-:W-:-:S04]  /*3450*/  IMAD.U32 R23, R20, 0x10000, RZ ;  /* 0x0001000014177824 */ /* 0x004fc800078e00ff */
[----:B------:R-:W-:-:S04]  /*3460*/  FMUL R23, R23, R14 ;  /* 0x0000000e17177220 */ /* 0x000fc80000400000 */
[----:B------:R-:W-:-:S05]  /*3470*/  FFMA R23, R88, R11, R23 ;  /* 0x0000000b58177223 */ /* 0x000fca0000000017 */
[----:B------:R-:W-:-:S04]  /*3480*/  F2FP.BF16.F32.PACK_AB R23, RZ, R23 ;  /* 0x00000017ff17723e */ /* 0x000fc800000010ff */
[----:B------:R-:W-:-:S05]  /*3490*/  PRMT R22, R23, 0x7610, R22 ;  /* 0x0000761017167816 */ /* 0x000fca0000000016 */
[----:B------:R2:W-:Y:S01]  /*34a0*/  @P5 STG.E.U16 desc[UR12][R12.64], R22 ;  /* 0x000000160c005986 */ /* 0x0005e2000c10150c */
[----:B------:R-:W-:-:S05]  /*34b0*/  IADD3 R128, P5, R121, R2, RZ ;  /* 0x0000000279807210 */ /* 0x000fca0007fbe0ff */
[----:B------:R-:W-:Y:S01]  /*34c0*/  IMAD.X R129, R21, 0x1, R3, P5 ;  /* 0x0000000115817824 */ /* 0x000fe200028e0603 */
[----:B------:R-:W-:-:S04]  /*34d0*/  IADD3 R130, P5, R4, UR21, RZ ;  /* 0x0000001504827c10 */ /* 0x000fc8000ffbe0ff */
[----:B------:R-:W-:Y:S02]  /*34e0*/  IADD3.X R131, R5, UR4, RZ, P5, !PT ;  /* 0x0000000405837c10 */ /* 0x000fe4000affe4ff */
[----:B------:R-:W-:-:S13]  /*34f0*/  ISETP.GT.AND P5, PT, R0, 0x40, P6 ;  /* 0x000000400000780c */ /* 0x000fda00037a4270 */
[----:B------:R-:W3:Y:S01]  /*3500*/  @P5 LDG.E.LTC128B.U16 R20, desc[UR12][R130.64] ;  /* 0x0000000c82145981 */ /* 0x000ee2000c1e1520 */
[----:B------:R-:W-:Y:S01]  /*3510*/  BSSY B0, `(.L_x_89) ;  /* 0x000000e000007945 */ /* 0x000fe20003800000 */
[----:B---3--:R-:W-:-:S04]  /*3520*/  IMAD.U32 R23, R20, 0x10000, RZ ;  /* 0x0001000014177824 */ /* 0x008fc800078e00ff */
[----:B-1----:R-:W-:-:S04]  /*3530*/  FMUL R16, R23, R14 ;  /* 0x0000000e17107220 */ /* 0x002fc80000400000 */
[----:B------:R-:W-:-:S05]  /*3540*/  FFMA R16, R89, R11, R16 ;  /* 0x0000000b59107223 */ /* 0x000fca0000000010 */
[----:B------:R-:W-:-:S05]  /*3550*/  F2FP.BF16.F32.PACK_AB R16, RZ, R16 ;  /* 0x00000010ff10723e */ /* 0x000fca00000010ff */
[----:B------:R1:W-:Y:S01]  /*3560*/  @P5 STG.E.U16 desc[UR12][R124.64], R16 ;  /* 0x000000107c005986 */ /* 0x0003e2000c10150c */
[----:B------:R-:W-:-:S05]  /*3570*/  IADD3 R88, P5, R17, R6, RZ ;  /* 0x0000000611587210 */ /* 0x000fca0007fbe0ff */
[----:B------:R-:W-:Y:S01]  /*3580*/  IMAD.X R89, R21, 0x1, R7, P5 ;  /* 0x0000000115597824 */ /* 0x000fe200028e0607 */
[----:B--2---:R-:W-:-:S04]  /*3590*/  IADD3 R22, P5, R8, UR22, RZ ;  /* 0x0000001608167c10 */ /* 0x004fc8000ffbe0ff */
[----:B------:R-:W-:Y:S02]  /*35a0*/  IADD3.X R23, R9, UR4, RZ, P5, !PT ;  /* 0x0000000409177c10 */ /* 0x000fe4000affe4ff */
[----:B------:R-:W-:-:S04]  /*35b0*/  ISETP.GT.AND P5, PT, R10, RZ, PT ;  /* 0x000000ff0a00720c */ /* 0x000fc80003fa4270 */
[----:B------:R-:W-:-:S13]  /*35c0*/  ISETP.GT.AND P5, PT, R0, 0x48, P5 ;  /* 0x000000480000780c */ /* 0x000fda0002fa4270 */
[----:B-1----:R-:W-:Y:S05]  /*35d0*/  @!P5 BRA `(.L_x_90) ;  /* 0x000000000004d947 */ /* 0x002fea0003800000 */
[----:B------:R1:W5:Y:S02]  /*35e0*/  LDG.E.LTC128B.U16 R20, desc[UR12][R22.64] ;  /* 0x0000000c16147981 */ /* 0x000364000c1e1520 */
.L_x_90:
[----:B------:R-:W-:Y:S05]  /*35f0*/  BSYNC B0 ;  /* 0x0000000000007941 */ /* 0x000fea0003800000 */
.L_x_89:
[----:B-----5:R-:W-:Y:S01]  /*3600*/  IMAD.U32 R125, R20, 0x10000, RZ ;  /* 0x00010000147d7824 */ /* 0x020fe200078e00ff */
[----:B------:R-:W-:Y:S03]  /*3610*/  BSSY B0, `(.L_x_91) ;  /* 0x000000c000007945 */ /* 0x000fe60003800000 */
[----:B------:R-:W-:-:S04]  /*3620*/  FMUL R125, R125, R14 ;  /* 0x0000000e7d7d7220 */ /* 0x000fc80000400000 */
[----:B------:R-:W-:-:S05]  /*3630*/  FFMA R125, R90, R11, R125 ;  /* 0x0000000b5a7d7223 */ /* 0x000fca000000007d */
[----:B------:R-:W-:-:S05]  /*3640*/  F2FP.BF16.F32.PACK_AB R125, RZ, R125 ;  /* 0x0000007dff7d723e */ /* 0x000fca00000010ff */
[----:B------:R2:W-:Y:S01]  /*3650*/  @P5 STG.E.U16 desc[UR12][R88.64], R125 ;  /* 0x0000007d58005986 */ /* 0x0005e2000c10150c */
[----:B------:R-:W-:-:S05]  /*3660*/  IADD3 R132, P5, R15, R6, RZ ;  /* 0x000000060f847210 */ /* 0x000fca0007fbe0ff */
[----:B------:R-:W-:Y:S01]  /*3670*/  IMAD.X R133, R21, 0x1, R7, P5 ;  /* 0x0000000115857824 */ /* 0x000fe200028e0607 */
[----:B------:R-:W-:-:S13]  /*3680*/  ISETP.GT.AND P5, PT, R0, 0x48, P6 ;  /* 0x000000480000780c */ /* 0x000fda00037a4270 */
[----:B--2---:R-:W-:Y:S05]  /*3690*/  @!P5 BRA `(.L_x_92) ;  /* 0x00000000000cd947 */ /* 0x004fea0003800000 */
[----:B------:R-:W-:-:S04]  /*36a0*/  IADD3 R124, P6, R8, UR21, RZ ;  /* 0x00000015087c7c10 */ /* 0x000fc8000ffde0ff */
[----:B------:R-:W-:-:S05]  /*36b0*/  IADD3.X R125, R9, UR4, RZ, P6, !PT ;  /* 0x00000004097d7c10 */ /* 0x000fca000b7fe4ff */
[----:B------:R2:W5:Y:S04]  /*36c0*/  LDG.E.LTC128B.U16 R20, desc[UR12][R124.64] ;  /* 0x0000000c7c147981 */ /* 0x000568000c1e1520 */
.L_x_92:
[----:B------:R-:W-:Y:S05]  /*36d0*/  BSYNC B0 ;  /* 0x0000000000007941 */ /* 0x000fea0003800000 */
.L_x_91:
[----:B--2--5:R-:W-:Y:S01]  /*36e0*/  IMAD.U32 R125, R20, 0x10000, RZ ;  /* 0x00010000147d7824 */ /* 0x024fe200078e00ff */
[----:B------:R-:W-:Y:S01]  /*36f0*/  ULOP3.LUT UR20, UR22, 0x10, URZ, 0xfc, !UPT ;  /* 0x0000001016147892 */ /* 0x000fe2000f8efc3f */
[----:B------:R-:W-:Y:S02]  /*3700*/  ISETP.GT.AND P6, PT, R10, 0x8, PT ;  /* 0x000000080a00780c */ /* 0x000fe40003fc4270 */
[----:B------:R-:W-:-:S04]  /*3710*/  FMUL R16, R125, R14 ;  /* 0x0000000e7d107220 */ /* 0x000fc80000400000 */
[----:B------:R-:W-:Y:S01]  /*3720*/  FFMA R16, R91, R11, R16 ;  /* 0x0000000b5b107223 */ /* 0x000fe20000000010 */
[----:B------:R-:W-:-:S04]  /*3730*/  LOP3.LUT R91, R17, 0x20, RZ, 0xfc, !PT ;  /* 0x00000020115b7812 */ /* 0x000fc800078efcff */
[----:B------:R-:W-:-:S05]  /*3740*/  F2FP.BF16.F32.PACK_AB R16, RZ, R16 ;  /* 0x00000010ff10723e */ /* 0x000fca00000010ff */
[----:B------:R2:W-:Y:S01]  /*3750*/  @P5 STG.E.U16 desc[UR12][R132.64], R16 ;  /* 0x0000001084005986 */ /* 0x0005e2000c10150c */
[----:B------:R-:W-:-:S05]  /*3760*/  IADD3 R130, P5, R91, R2, RZ ;  /* 0x000000025b827210 */ /* 0x000fca0007fbe0ff */
[----:B------:R-:W-:Y:S01]  /*3770*/  IMAD.X R131, R21, 0x1, R3, P5 ;  /* 0x0000000115837824 */ /* 0x000fe200028e0603 */
[----:B------:R-:W-:-:S04]  /*3780*/  IADD3 R134, P5, R4, UR20, RZ ;  /* 0x0000001404867c10 */ /* 0x000fc8000ffbe0ff */
[----:B------:R-:W-:Y:S02]  /*3790*/  IADD3.X R135, R5, UR4, RZ, P5, !PT ;  /* 0x0000000405877c10 */ /* 0x000fe4000affe4ff */
[----:B------:R-:W-:-:S13]  /*37a0*/  ISETP.GT.AND P5, PT, R0, 0x40, P6 ;  /* 0x000000400000780c */ /* 0x000fda00037a4270 */
[----:B------:R-:W3:Y:S01]  /*37b0*/  @P5 LDG.E.LTC128B.U16 R20, desc[UR12][R134.64] ;  /* 0x0000000c86145981 */ /* 0x000ee2000c1e1520 */
[----:B------:R-:W-:Y:S01]  /*37c0*/  ULOP3.LUT UR19, UR22, 0x12, URZ, 0xfc, !UPT ;  /* 0x0000001216137892 */ /* 0x000fe2000f8efc3f */
[----:B---3--:R-:W-:-:S04]  /*37d0*/  IMAD.U32 R125, R20, 0x10000, RZ ;  /* 0x00010000147d7824 */ /* 0x008fc800078e00ff */
[----:B------:R-:W-:-:S04]  /*37e0*/  FMUL R125, R125, R14 ;  /* 0x0000000e7d7d7220 */ /* 0x000fc80000400000 */
[----:B------:R-:W-:-:S05]  /*37f0*/  FFMA R125, R92, R11, R125 ;  /* 0x0000000b5c7d7223 */ /* 0x000fca000000007d */
[----:B------:R-:W-:-:S04]  /*3800*/  F2FP.BF16.F32.PACK_AB R125, RZ, R125 ;  /* 0x0000007dff7d723e */ /* 0x000fc800000010ff */
[----:B------:R-:W-:Y:S02]  /*3810*/  PRMT R90, R125, 0x7610, R90 ;  /* 0x000076107d5a7816 */ /* 0x000fe4000000005a */
[----:B------:R-:W-:-:S03]  /*3820*/  LOP3.LUT R125, R17, 0x22, RZ, 0xfc, !PT ;  /* 0x00000022117d7812 */ /* 0x000fc600078efcff */
[----:B------:R3:W-:Y:S01]  /*3830*/  @P5 STG.E.U16 desc[UR12][R126.64], R90 ;  /* 0x0000005a7e005986 */ /* 0x0007e2000c10150c */
[----:B--2---:R-:W-:-:S05]  /*3840*/  IADD3 R132, P5, R125, R2, RZ ;  /* 0x000000027d847210 */ /* 0x004fca0007fbe0ff */
[----:B------:R-:W-:Y:S01]  /*3850*/  IMAD.X R133, R21, 0x1, R3, P5 ;  /* 0x0000000115857824 */ /* 0x000fe200028e0603 */
[----:B------:R-:W-:-:S04]  /*3860*/  IADD3 R134, P5, R4, UR19, RZ ;  /* 0x0000001304867c10 */ /* 0x000fc8000ffbe0ff */
[----:B------:R-:W-:Y:S02]  /*3870*/  IADD3.X R135, R5, UR4, RZ, P5, !PT ;  /* 0x0000000405877c10 */ /* 0x000fe4000affe4ff */
[----:B------:R-:W-:-:S04]  /*3880*/  ISETP.GT.AND P5, PT, R10, 0x9, PT ;  /* 0x000000090a00780c */ /* 0x000fc80003fa4270 */
[----:B------:R-:W-:-:S13]  /*3890*/  ISETP.GT.AND P5, PT, R0, 0x40, P5 ;  /* 0x000000400000780c */ /* 0x000fda0002fa4270 */
[----:B------:R-:W2:Y:S01]  /*38a0*/  @P5 LDG.E.LTC128B.U16 R20, desc[UR12][R134.64] ;  /* 0x0000000c86145981 */ /* 0x000ea2000c1e1520 */
[----:B------:R-:W-:Y:S01]  /*38b0*/  BSSY B0, `(.L_x_93) ;  /* 0x000000d000007945 */ /* 0x000fe20003800000 */
[----:B--2---:R-:W-:-:S04]  /*38c0*/  IMAD.U32 R137, R20, 0x10000, RZ ;  /* 0x0001000014897824 */ /* 0x004fc800078e00ff */
[----:B------:R-:W-:-:S04]  /*38d0*/  FMUL R16, R137, R14 ;  /* 0x0000000e89107220 */ /* 0x000fc80000400000 */
[----:B------:R-:W-:-:S05]  /*38e0*/  FFMA R16, R93, R11, R16 ;  /* 0x0000000b5d107223 */ /* 0x000fca0000000010 */
[----:B------:R-:W-:-:S05]  /*38f0*/  F2FP.BF16.F32.PACK_AB R16, RZ, R16 ;  /* 0x00000010ff10723e */ /* 0x000fca00000010ff */
[----:B------:R2:W-:Y:S01]  /*3900*/  @P5 STG.E.U16 desc[UR12][R128.64], R16 ;  /* 0x0000001080005986 */ /* 0x0005e2000c10150c */
[----:B---3--:R-:W-:-:S05]  /*3910*/  IADD3 R126, P5, R123, R6, RZ ;  /* 0x000000067b7e7210 */ /* 0x008fca0007fbe0ff */
[----:B------:R-:W-:Y:S01]  /*3920*/  IMAD.X R127, R21, 0x1, R7, P5 ;  /* 0x00000001157f7824 */ /* 0x000fe200028e0607 */
[----:B------:R-:W-:-:S13]  /*3930*/  ISETP.GT.AND P5, PT, R0, 0x48, P6 ;  /* 0x000000480000780c */ /* 0x000fda00037a4270 */
[----:B--2---:R-:W-:Y:S05]  /*3940*/  @!P5 BRA `(.L_x_94) ;  /* 0x00000000000cd947 */ /* 0x004fea0003800000 */
[----:B------:R-:W-:-:S04]  /*3950*/  IADD3 R92, P6, R8, UR20, RZ ;  /* 0x00000014085c7c10 */ /* 0x000fc8000ffde0ff */
[----:B------:R-:W-:-:S05]  /*3960*/  IADD3.X R93, R9, UR4, RZ, P6, !PT ;  /* 0x00000004095d7c10 */ /* 0x000fca000b7fe4ff */
[----:B------:R2:W5:Y:S04]  /*3970*/  LDG.E.LTC128B.U16 R20, desc[UR12][R92.64] ;  /* 0x0000000c5c147981 */ /* 0x000568000c1e1520 */
.L_x_94:
[----:B------:R-:W-:Y:S05]  /*3980*/  BSYNC B0 ;  /* 0x0000000000007941 */ /* 0x000fea0003800000 */
.L_x_93:
[----:B--2--5:R-:W-:Y:S01]  /*3990*/  IMAD.U32 R93, R20, 0x10000, RZ ;  /* 0x00010000145d7824 */ /* 0x024fe200078e00ff */
[----:B------:R-:W-:Y:S01]  /*39a0*/  ISETP.GT.AND P6, PT, R10, 0x9, PT ;  /* 0x000000090a00780c */ /* 0x000fe20003fc4270 */
[----:B------:R-:W-:Y:S02]  /*39b0*/  BSSY B0, `(.L_x_95) ;  /* 0x000000c000007945 */ /* 0x000fe40003800000 */
        /* <DEDUP_REMOVED lines=11> */
.L_x_96:
[----:B------:R-:W-:Y:S05]  /*3a70*/  BSYNC B0 ;  /* 0x0000000000007941 */ /* 0x000fea0003800000 */
.L_x_95:
[----:B--2--5:R-:W-:Y:S01]  /*3a80*/  IMAD.U32 R93, R20, 0x10000, RZ ;  /* 0x00010000145d7824 */ /* 0x024fe200078e00ff */
[----:B------:R-:W-:Y:S01]  /*3a90*/  ULOP3.LUT UR18, UR22, 0x20, URZ, 0xfc, !UPT ;  /* 0x0000002016127892 */ /* 0x000fe2000f8efc3f */
[----:B------:R-:W-:Y:S02]  /*3aa0*/  ISETP.GT.AND P6, PT, R10, 0x10, PT ;  /* 0x000000100a00780c */ /* 0x000fe40003fc4270 */
[----:B------:R-:W-:Y:S01]  /*3ab0*/  FMUL R16, R93, R14 ;  /* 0x0000000e5d107220 */ /* 0x000fe20000400000 */
[----:B------:R-:W-:-:S03]  /*3ac0*/  LOP3.LUT R93, R17, 0x30, RZ, 0xfc, !PT ;  /* 0x00000030115d7812 */ /* 0x000fc600078efcff */
[----:B------:R-:W-:-:S05]  /*3ad0*/  FFMA R16, R95, R11, R16 ;  /* 0x0000000b5f107223 */ /* 0x000fca0000000010 */
        /* <DEDUP_REMOVED lines=36> */
.L_x_98:
[----:B------:R-:W-:Y:S05]  /*3d20*/  BSYNC B0 ;  /* 0x0000000000007941 */ /* 0x000fea0003800000 */
.L_x_97:
        /* <DEDUP_REMOVED lines=14> */
.L_x_100:
[----:B------:R-:W-:Y:S05]  /*3e10*/  BSYNC B0 ;  /* 0x0000000000007941 */ /* 0x000fea0003800000 */
.L_x_99:
        /* <DEDUP_REMOVED lines=42> */
.L_x_102:
[----:B------:R-:W-:Y:S05]  /*40c0*/  BSYNC B0 ;  /* 0x0000000000007941 */ /* 0x000fea0003800000 */
.L_x_101:
        /* <DEDUP_REMOVED lines=14> */
.L_x_104:
[----:B------:R-:W-:Y:S05]  /*41b0*/  BSYNC B0 ;  /* 0x0000000000007941 */ /* 0x000fea0003800000 */
.L_x_103:
        /* <DEDUP_REMOVED lines=42> */
.L_x_106:
[----:B------:R-:W-:Y:S05]  /*4460*/  BSYNC B0 ;  /* 0x0000000000007941 */ /* 0x000fea0003800000 */
.L_x_105:
        /* <DEDUP_REMOVED lines=14> */
.L_x_108:
[----:B------:R-:W-:Y:S05]  /*4550*/  BSYNC B0 ;  /* 0x0000000000007941 */ /* 0x000fea0003800000 */
.L_x_107:
        /* <DEDUP_REMOVED lines=41> */
.L_x_110:
[----:B------:R-:W-:Y:S05]  /*47f0*/  BSYNC B0 ;  /* 0x0000000000007941 */ /* 0x000fea0003800000 */
.L_x_109:
[----:B--2--5:R-:W-:Y:S01]  /*4800*/  IMAD.U32 R109, R20, 0x10000, RZ ;  /* 0x00010000146d7824 */ /* 0x024fe200078e00ff */
        /* <DEDUP_REMOVED lines=12> */
.L_x_112:
[----:B------:R-:W-:Y:S05]  /*48d0*/  BSYNC B0 ;  /* 0x0000000000007941 */ /* 0x000fea0003800000 */
.L_x_111:
[----:B--2--5:R-:W-:Y:S01]  /*48e0*/  IMAD.U32 R109, R20, 0x10000, RZ ;  /* 0x00010000146d7824 */ /* 0x024fe200078e00ff */
[----:B------:R-:W-:-:S03]  /*48f0*/  ULOP3.LUT UR8, UR22, 0x60, URZ, 0xfc, !UPT ;  /* 0x0000006016087892 */ /* 0x000fc6000f8efc3f */
        /* <DEDUP_REMOVED lines=31> */
[----:B------:R-:W-:-:S05]  /*4af0*/  IADD3 R112, P5, R105, R6, RZ ;  /* 0x0000000669707210 */ /* 0x000fca0007fbe0ff */
[----:B------:R-:W-:Y:S01]  /*4b00*/  IMAD.X R113, R21, 0x1, R7, P5 ;  /* 0x0000000115717824 */ /* 0x000fe200028e0607 */
[----:B------:R-:W-:-:S13]  /*4b10*/  ISETP.GT.AND P5, PT, R0, 0x48, P3 ;  /* 0x000000480000780c */ /* 0x000fda0001fa4270 */
[----:B---3--:R-:W-:Y:S05]  /*4b20*/  @!P5 BRA `(.L_x_114) ;  /* 0x00000000000cd947 */ /* 0x008fea0003800000 */
[----:B------:R-:W-:-:S04]  /*4b30*/  IADD3 R2, P6, R8, UR8, RZ ;  /* 0x0000000808027c10 */ /* 0x000fc8000ffde0ff */
[----:B------:R-:W-:-:S05]  /*4b40*/  IADD3.X R3, R9, UR4, RZ, P6, !PT ;  /* 0x0000000409037c10 */ /* 0x000fca000b7fe4ff */
[----:B------:R2:W5:Y:S04]  /*4b50*/  LDG.E.LTC128B.U16 R20, desc[UR12][R2.64] ;  /* 0x0000000c02147981 */ /* 0x000568000c1e1520 */
.L_x_114:
[----:B------:R-:W-:Y:S05]  /*4b60*/  BSYNC B0 ;  /* 0x0000000000007941 */ /* 0x000fea0003800000 */
.L_x_113:
        /* <DEDUP_REMOVED lines=13> */
.L_x_116:
[----:B------:R-:W-:Y:S05]  /*4c40*/  BSYNC B0 ;  /* 0x0000000000007941 */ /* 0x000fea0003800000 */
.L_x_115:
[----:B--2--5:R-:W-:Y:S01]  /*4c50*/  IMAD.U32 R3, R20, 0x10000, RZ ;  /* 0x0001000014037824 */ /* 0x024fe200078e00ff */
[----:B------:R-:W-:-:S03]  /*4c60*/  ULOP3.LUT UR6, UR22, 0x70, URZ, 0xfc, !UPT ;  /* 0x0000007016067892 */ /* 0x000fc6000f8efc3f */
        /* <DEDUP_REMOVED lines=8> */
[----:B--2---:R-:W-:Y:S02]  /*4cf0*/  IADD3.X R3, R5, UR4, RZ, P5, !PT ;  /* 0x0000000405037c10 */ /* 0x004fe4000affe4ff */
[----:B------:R-:W-:-:S13]  /*4d00*/  ISETP.GT.AND P5, PT, R0, 0x40, P1 ;  /* 0x000000400000780c */ /* 0x000fda0000fa4270 */
[----:B------:R-:W2:Y:S01]  /*4d10*/  @P5 LDG.E.LTC128B.U16 R20, desc[UR12][R2.64] ;  /* 0x0000000c02145981 */ /* 0x000ea2000c1e1520 */
[----:B------:R-:W-:Y:S01]  /*4d20*/  ULOP3.LUT UR5, UR22, 0x72, URZ, 0xfc, !UPT ;  /* 0x0000007216057892 */ /* 0x000fe2000f8efc3f */
[----:B--2---:R-:W-:-:S04]  /*4d30*/  IMAD.U32 R115, R20, 0x10000, RZ ;  /* 0x0001000014737824 */ /* 0x004fc800078e00ff */
[----:B------:R-:W-:-:S04]  /*4d40*/  FMUL R115, R115, R14 ;  /* 0x0000000e73737220 */ /* 0x000fc80000400000 */
[----:B------:R-:W-:-:S05]  /*4d50*/  FFMA R115, R116, R11, R115 ;  /* 0x0000000b74737223 */ /* 0x000fca0000000073 */
[----:B------:R-:W-:-:S05]  /*4d60*/  F2FP.BF16.F32.PACK_AB R115, RZ, R115 ;  /* 0x00000073ff73723e */ /* 0x000fca00000010ff */
[----:B------:R-:W-:Y:S01]  /*4d70*/  @P5 STG.E.U16 desc[UR12][R126.64], R115 ;  /* 0x000000737e005986 */ /* 0x000fe2000c10150c */
[----:B------:R-:W-:-:S05]  /*4d80*/  IADD3 R6, P5, R111, R6, RZ ;  /* 0x000000066f067210 */ /* 0x000fca0007fbe0ff */
[----:B------:R-:W-:Y:S01]  /*4d90*/  IMAD.X R7, R21, 0x1, R7, P5 ;  /* 0x0000000115077824 */ /* 0x000fe200028e0607 */
[----:B----4-:R-:W-:-:S04]  /*4da0*/  IADD3 R4, P5, R4, UR5, RZ ;  /* 0x0000000504047c10 */ /* 0x010fc8000ffbe0ff */
[----:B------:R-:W-:Y:S02]  /*4db0*/  IADD3.X R5, R5, UR4, RZ, P5, !PT ;  /* 0x0000000405057c10 */ /* 0x000fe4000affe4ff */
[----:B------:R-:W-:-:S13]  /*4dc0*/  ISETP.GT.AND P5, PT, R0, 0x40, P0 ;  /* 0x000000400000780c */ /* 0x000fda00007a4270 */
[----:B------:R-:W2:Y:S01]  /*4dd0*/  @P5 LDG.E.LTC128B.U16 R20, desc[UR12][R4.64] ;  /* 0x0000000c04145981 */ /* 0x000ea2000c1e1520 */
[----:B------:R-:W-:Y:S01]  /*4de0*/  BSSY B0, `(.L_x_117) ;  /* 0x000000e000007945 */ /* 0x000fe20003800000 */
[----:B--2---:R-:W-:-:S04]  /*4df0*/  IMAD.U32 R3, R20, 0x10000, RZ ;  /* 0x0001000014037824 */ /* 0x004fc800078e00ff */
[----:B------:R-:W-:-:S04]  /*4e00*/  FMUL R2, R3, R14 ;  /* 0x0000000e03027220 */ /* 0x000fc80000400000 */
[----:B------:R-:W-:-:S05]  /*4e10*/  FFMA R2, R117, R11, R2 ;  /* 0x0000000b75027223 */ /* 0x000fca0000000002 */
[----:B------:R-:W-:-:S04]  /*4e20*/  F2FP.BF16.F32.PACK_AB R2, RZ, R2 ;  /* 0x00000002ff02723e */ /* 0x000fc800000010ff */
[----:B------:R-:W-:-:S05]  /*4e30*/  PRMT R3, R2, 0x7610, R3 ;  /* 0x0000761002037816 */ /* 0x000fca0000000003 */
[----:B------:R2:W-:Y:S01]  /*4e40*/  @P5 STG.E.U16 desc[UR12][R128.64], R3 ;  /* 0x0000000380005986 */ /* 0x0005e2000c10150c */
[----:B------:R-:W-:-:S05]  /*4e50*/  IADD3 R2, P5, R12, R17, RZ ;  /* 0x000000110c027210 */ /* 0x000fca0007fbe0ff */
[----:B--2---:R-:W-:Y:S01]  /*4e60*/  IMAD.X R3, R13, 0x1, R21, P5 ;  /* 0x000000010d037824 */ /* 0x004fe200028e0615 */
[----:B------:R-:W-:-:S13]  /*4e70*/  ISETP.GT.AND P5, PT, R0, 0x48, P1 ;  /* 0x000000480000780c */ /* 0x000fda0000fa4270 */
[----:B------:R-:W-:Y:S05]  /*4e80*/  @!P5 BRA `(.L_x_118) ;  /* 0x00000000000cd947 */ /* 0x000fea0003800000 */
[----:B------:R-:W-:-:S04]  /*4e90*/  IADD3 R4, P6, R8, UR6, RZ ;  /* 0x0000000608047c10 */ /* 0x000fc8000ffde0ff */
[----:B------:R-:W-:-:S05]  /*4ea0*/  IADD3.X R5, R9, UR4, RZ, P6, !PT ;  /* 0x0000000409057c10 */ /* 0x000fca000b7fe4ff */
[----:B------:R2:W5:Y:S04]  /*4eb0*/  LDG.E.LTC128B.U16 R20, desc[UR12][R4.64] ;  /* 0x0000000c04147981 */ /* 0x000568000c1e1520 */
.L_x_118:
[----:B------:R-:W-:Y:S05]  /*4ec0*/  BSYNC B0 ;  /* 0x0000000000007941 */ /* 0x000fea0003800000 */
.L_x_117:
        /* <DEDUP_REMOVED lines=8> */
[----:B------:R-:W-:-:S04]  /*4f50*/  IADD3 R4, P5, R8, UR5, RZ ;  /* 0x0000000508047c10 */ /* 0x000fc8000ffbe0ff */
[----:B--2---:R-:W-:Y:S02]  /*4f60*/  IADD3.X R5, R9, UR4, RZ, P5, !PT ;  /* 0x0000000409057c10 */ /* 0x004fe4000affe4ff */
[----:B------:R-:W-:-:S13]  /*4f70*/  ISETP.GT.AND P5, PT, R0, 0x48, P0 ;  /* 0x000000480000780c */ /* 0x000fda00007a4270 */
[----:B------:R-:W-:Y:S05]  /*4f80*/  @!P5 BRA `(.L_x_120) ;  /* 0x000000000004d947 */ /* 0x000fea0003800000 */
[----:B------:R2:W5:Y:S02]  /*4f90*/  LDG.E.LTC128B.U16 R20, desc[UR12][R4.64] ;  /* 0x0000000c04147981 */ /* 0x000564000c1e1520 */
.L_x_120:
[----:B------:R-:W-:Y:S05]  /*4fa0*/  BSYNC B0 ;  /* 0x0000000000007941 */ /* 0x000fea0003800000 */
.L_x_119:
[----:B--2--5:R-:W-:Y:S01]  /*4fb0*/  IMAD.U32 R5, R20, 0x10000, RZ ;  /* 0x0001000014057824 */ /* 0x024fe200078e00ff */
[----:B------:R-:W-:Y:S01]  /*4fc0*/  ISETP.GT.AND P6, PT, R10, RZ, PT ;  /* 0x000000ff0a00720c */ /* 0x000fe20003fc4270 */
[----:B------:R-:W-:Y:S02]  /*4fd0*/  BSSY B0, `(.L_x_121) ;  /* 0x000000d000007945 */ /* 0x000fe40003800000 */
        /* <DEDUP_REMOVED lines=12> */
.L_x_122:
[----:B------:R-:W-:Y:S05]  /*50a0*/  BSYNC B0 ;  /* 0x0000000000007941 */ /* 0x000fea0003800000 */
.L_x_121:
[----:B-----5:R-:W-:Y:S01]  /*50b0*/  IMAD.U32 R7, R20, 0x10000, RZ ;  /* 0x0001000014077824 */ /* 0x020fe200078e00ff */
        /* <DEDUP_REMOVED lines=13> */
.L_x_124:
[----:B------:R-:W-:Y:S05]  /*5190*/  BSYNC B0 ;  /* 0x0000000000007941 */ /* 0x000fea0003800000 */
.L_x_123:
[----:B---3-5:R-:W-:Y:S01]  /*51a0*/  IMAD.U32 R7, R20, 0x10000, RZ ;  /* 0x0001000014077824 */ /* 0x028fe200078e00ff */
        /* <DEDUP_REMOVED lines=8> */
[----:B---3--:R-:W-:Y:S01]  /*5230*/  IMAD.X R7, R89, 0x1, R21, P5 ;  /* 0x0000000159077824 */ /* 0x008fe200028e0615 */
[----:B0-----:R-:W-:-:S04]  /*5240*/  IADD3 R8, P5, R22, UR22, RZ ;  /* 0x0000001616087c10 */ /* 0x001fc8000ffbe0ff */
[----:B------:R-:W-:Y:S02]  /*5250*/  IADD3.X R9, R23, UR4, RZ, P5, !PT ;  /* 0x0000000417097c10 */ /* 0x000fe4000affe4ff */
[----:B------:R-:W-:-:S13]  /*5260*/  ISETP.GT.AND P5, PT, R0, 0x88, P6 ;  /* 0x000000880000780c */ /* 0x000fda00037a4270 */
[----:B------:R-:W-:Y:S05]  /*5270*/  @!P5 BRA `(.L_x_126) ;  /* 0x000000000004d947 */ /* 0x000fea0003800000 */
[----:B------:R0:W5:Y:S02]  /*5280*/  LDG.E.LTC128B.U16 R20, desc[UR12][R8.64] ;  /* 0x0000000c08147981 */ /* 0x000164000c1e1520 */
.L_x_126:
[----:B------:R-:W-:Y:S05]  /*5290*/  BSYNC B0 ;  /* 0x0000000000007941 */ /* 0x000fea0003800000 */
.L_x_125:
        /* <DEDUP_REMOVED lines=14> */
.L_x_128:
[----:B------:R-:W-:Y:S05]  /*5380*/  BSYNC B0 ;  /* 0x0000000000007941 */ /* 0x000fea0003800000 */
.L_x_127:
[----:B---3-5:R-:W-:Y:S01]  /*5390*/  IMAD.U32 R57, R20, 0x10000, RZ ;  /* 0x0001000014397824 */ /* 0x028fe200078e00ff */
        /* <DEDUP_REMOVED lines=13> */
.L_x_130:
[----:B------:R-:W-:Y:S05]  /*5470*/  BSYNC B0 ;  /* 0x0000000000007941 */ /* 0x000fea0003800000 */
.L_x_129:
        /* <DEDUP_REMOVED lines=8> */
[----:B---3--:R-:W-:Y:S01]  /*5500*/  IMAD.X R59, R13, 0x1, R21, P5 ;  /* 0x000000010d3b7824 */ /* 0x008fe200028e0615 */
[----:B------:R-:W-:-:S13]  /*5510*/  ISETP.GT.AND P5, PT, R0, 0x80, P6 ;  /* 0x000000800000780c */ /* 0x000fda00037a4270 */
[----:B------:R-:W-:Y:S05]  /*5520*/  @!P5 BRA `(.L_x_132) ;  /* 0x00000000000cd947 */ /* 0x000fea0003800000 */
[----:B------:R-:W-:-:S04]  /*5530*/  IADD3 R112, P6, R18, UR19, RZ ;  /* 0x0000001312707c10 */ /* 0x000fc8000ffde0ff */
[----:B------:R-:W-:-:S05]  /*5540*/  IADD3.X R113, R19, UR4, RZ, P6, !PT ;  /* 0x0000000413717c10 */ /* 0x000fca000b7fe4ff */
[----:B------:R3:W5:Y:S04]  /*5550*/  LDG.E.LTC128B.U16 R20, desc[UR12][R112.64] ;  /* 0x0000000c70147981 */ /* 0x000768000c1e1520 */
.L_x_132:
[----:B------:R-:W-:Y:S05]  /*5560*/  BSYNC B0 ;  /* 0x0000000000007941 */ /* 0x000fea0003800000 */
.L_x_131:
        /* <DEDUP_REMOVED lines=14> */
.L_x_134:
[----:B------:R-:W-:Y:S05]  /*5650*/  BSYNC B0 ;  /* 0x0000000000007941 */ /* 0x000fea0003800000 */
.L_x_133:
        /* <DEDUP_REMOVED lines=14> */
.L_x_136:
[----:B------:R-:W-:Y:S05]  /*5740*/  BSYNC B0 ;  /* 0x0000000000007941 */ /* 0x000fea0003800000 */
.L_x_135:
        /* <DEDUP_REMOVED lines=14> */
.L_x_138:
[----:B------:R-:W-:Y:S05]  /*5830*/  BSYNC B0 ;  /* 0x0000000000007941 */ /* 0x000fea0003800000 */
.L_x_137:
        /* <DEDUP_REMOVED lines=14> */
.L_x_140:
[----:B------:R-:W-:Y:S05]  /*5920*/  BSYNC B0 ;  /* 0x0000000000007941 */ /* 0x000fea0003800000 */
.L_x_139:
        /* <DEDUP_REMOVED lines=14> */
.L_x_142:
[----:B------:R-:W-:Y:S05]  /*5a10*/  BSYNC B0 ;  /* 0x0000000000007941 */ /* 0x000fea0003800000 */
.L_x_141:
        /* <DEDUP_REMOVED lines=14> */
.L_x_144:
[----:B------:R-:W-:Y:S05]  /*5b00*/  BSYNC B0 ;  /* 0x0000000000007941 */ /* 0x000fea0003800000 */
.L_x_143:
        /* <DEDUP_REMOVED lines=14> */
.L_x_146:
[----:B------:R-:W-:Y:S05]  /*5bf0*/  BSYNC B0 ;  /* 0x0000000000007941 */ /* 0x000fea0003800000 */
.L_x_145:
        /* <DEDUP_REMOVED lines=14> */
.L_x_148:
[----:B------:R-:W-:Y:S05]  /*5ce0*/  BSYNC B0 ;  /* 0x0000000000007941 */ /* 0x000fea0003800000 */
.L_x_147:
        /* <DEDUP_REMOVED lines=14> */
.L_x_150:
[----:B------:R-:W-:Y:S05]  /*5dd0*/  BSYNC B0 ;  /* 0x0000000000007941 */ /* 0x000fea0003800000 */
.L_x_149:
        /* <DEDUP_REMOVED lines=14> */
.L_x_152:
[----:B------:R-:W-:Y:S05]  /*5ec0*/  BSYNC B0 ;  /* 0x0000000000007941 */ /* 0x000fea0003800000 */
.L_x_151:
        /* <DEDUP_REMOVED lines=14> */
.L_x_154:
[----:B------:R-:W-:Y:S05]  /*5fb0*/  BSYNC B0 ;  /* 0x0000000000007941 */ /* 0x000fea0003800000 */
.L_x_153:
        /* <DEDUP_REMOVED lines=14> */
.L_x_156:
[----:B------:R-:W-:Y:S05]  /*60a0*/  BSYNC B0 ;  /* 0x0000000000007941 */ /* 0x000fea0003800000 */
.L_x_155:
        /* <DEDUP_REMOVED lines=14> */
.L_x_158:
[----:B------:R-:W-:Y:S05]  /*6190*/  BSYNC B0 ;  /* 0x0000000000007941 */ /* 0x000fea0003800000 */
.L_x_157:
        /* <DEDUP_REMOVED lines=14> */
.L_x_160:
[----:B------:R-:W-:Y:S05]  /*6280*/  BSYNC B0 ;  /* 0x0000000000007941 */ /* 0x000fea0003800000 */
.L_x_159:
        /* <DEDUP_REMOVED lines=14> */
.L_x_162:
[----:B------:R-:W-:Y:S05]  /*6370*/  BSYNC B0 ;  /* 0x0000000000007941 */ /* 0x000fea0003800000 */
.L_x_161:
[----:B---3-5:R-:W-:Y:S01]  /*6380*/  IMAD.U32 R59, R20, 0x10000, RZ ;  /* 0x00010000143b7824 */ /* 0x028fe200078e00ff */
[----:B------:R-:W-:Y:S03]  /*6390*/  BSSY B0, `(.L_x_163) ;  /* 0x000000c000007945 */ /* 0x000fe60003800000 */
        /* <DEDUP_REMOVED lines=11> */
.L_x_164:
[----:B------:R-:W-:Y:S05]  /*6450*/  BSYNC B0 ;  /* 0x0000000000007941 */ /* 0x000fea0003800000 */
.L_x_163:
        /* <DEDUP_REMOVED lines=14> */
.L_x_166:
[----:B------:R-:W-:Y:S05]  /*6540*/  BSYNC B0 ;  /* 0x0000000000007941 */ /* 0x000fea0003800000 */
.L_x_165:
[----:B---3-5:R-:W-:Y:S01]  /*6550*/  IMAD.U32 R61, R20, 0x10000, RZ ;  /* 0x00010000143d7824 */ /* 0x028fe200078e00ff */
        /* <DEDUP_REMOVED lines=12> */
.L_x_168:
[----:B------:R-:W-:Y:S05]  /*6620*/  BSYNC B0 ;  /* 0x0000000000007941 */ /* 0x000fea0003800000 */
.L_x_167:
        /* <DEDUP_REMOVED lines=13> */
.L_x_170:
[----:B------:R-:W-:Y:S05]  /*6700*/  BSYNC B0 ;  /* 0x0000000000007941 */ /* 0x000fea0003800000 */
.L_x_169:
        /* <DEDUP_REMOVED lines=13> */
.L_x_172:
[----:B------:R-:W-:Y:S05]  /*67e0*/  BSYNC B0 ;  /* 0x0000000000007941 */ /* 0x000fea0003800000 */
.L_x_171:
        /* <DEDUP_REMOVED lines=13> */
.L_x_174:
[----:B------:R-:W-:Y:S05]  /*68c0*/  BSYNC B0 ;  /* 0x0000000000007941 */ /* 0x000fea0003800000 */
.L_x_173:
        /* <DEDUP_REMOVED lines=13> */
.L_x_176:
[----:B------:R-:W-:Y:S05]  /*69a0*/  BSYNC B0 ;  /* 0x0000000000007941 */ /* 0x000fea0003800000 */
.L_x_175:
        /* <DEDUP_REMOVED lines=13> */
.L_x_178:
[----:B------:R-:W-:Y:S05]  /*6a80*/  BSYNC B0 ;  /* 0x0000000000007941 */ /* 0x000fea0003800000 */
.L_x_177:
        /* <DEDUP_REMOVED lines=8> */
[----:B------:R-:W-:-:S04]  /*6b10*/  IADD3 R18, P5, R18, UR5, RZ ;  /* 0x0000000512127c10 */ /* 0x000fc8000ffbe0ff */
[----:B------:R-:W-:Y:S02]  /*6b20*/  IADD3.X R19, R19, UR4, RZ, P5, !PT ;  /* 0x0000000413137c10 */ /* 0x000fe4000affe4ff */
[----:B------:R-:W-:-:S13]  /*6b30*/  ISETP.GT.AND P5, PT, R0, 0x80, P0 ;  /* 0x000000800000780c */ /* 0x000fda00007a4270 */
[----:B------:R-:W-:Y:S05]  /*6b40*/  @!P5 BRA `(.L_x_180) ;  /* 0x000000000004d947 */ /* 0x000fea0003800000 */
[----:B------:R3:W5:Y:S02]  /*6b50*/  LDG.E.LTC128B.U16 R20, desc[UR12][R18.64] ;  /* 0x0000000c12147981 */ /* 0x000764000c1e1520 */
.L_x_180:
[----:B------:R-:W-:Y:S05]  /*6b60*/  BSYNC B0 ;  /* 0x0000000000007941 */ /* 0x000fea0003800000 */
.L_x_179:
        /* <DEDUP_REMOVED lines=13> */
.L_x_182:
[----:B------:R-:W-:Y:S05]  /*6c40*/  BSYNC B0 ;  /* 0x0000000000007941 */ /* 0x000fea0003800000 */
.L_x_181:
        /* <DEDUP_REMOVED lines=9> */
[----:B---3--:R-:W-:Y:S02]  /*6ce0*/  IADD3.X R13, R23, UR4, RZ, P5, !PT ;  /* 0x00000004170d7c10 */ /* 0x008fe4000affe4ff */
[----:B------:R-:W-:-:S13]  /*6cf0*/  ISETP.GT.AND P5, PT, R0, 0x88, P0 ;  /* 0x000000880000780c */ /* 0x000fda00007a4270 */
[----:B------:R-:W-:Y:S05]  /*6d00*/  @!P5 BRA `(.L_x_184) ;  /* 0x000000000004d947 */ /* 0x000fea0003800000 */
[----:B------:R3:W5:Y:S02]  /*6d10*/  LDG.E.LTC128B.U16 R20, desc[UR12][R12.64] ;  /* 0x0000000c0c147981 */ /* 0x000764000c1e1520 */
.L_x_184:
[----:B------:R-:W-:Y:S05]  /*6d20*/  BSYNC B0 ;  /* 0x0000000000007941 */ /* 0x000fea0003800000 */
.L_x_183:
        /* <DEDUP_REMOVED lines=15> */
.L_x_186:
[----:B------:R-:W-:Y:S05]  /*6e20*/  BSYNC B0 ;  /* 0x0000000000007941 */ /* 0x000fea0003800000 */
.L_x_185:
        /* <DEDUP_REMOVED lines=11> */
[----:B-1----:R-:W-:-:S04]  /*6ee0*/  IADD3 R22, P6, R4, UR21, RZ ;  /* 0x0000001504167c10 */ /* 0x002fc8000ffde0ff */
[----:B------:R-:W-:-:S05]  /*6ef0*/  IADD3.X R23, R5, UR4, RZ, P6, !PT ;  /* 0x0000000405177c10 */ /* 0x000fca000b7fe4ff */
[----:B------:R3:W5:Y:S04]  /*6f00*/  LDG.E.LTC128B.U16 R20, desc[UR12][R22.64] ;  /* 0x0000000c16147981 */ /* 0x000768000c1e1520 */
.L_x_188:
[----:B------:R-:W-:Y:S05]  /*6f10*/  BSYNC B0 ;  /* 0x0000000000007941 */ /* 0x000fea0003800000 */
.L_x_187:
[----:B-1-3-5:R-:W-:Y:S01]  /*6f20*/  IMAD.U32 R23, R20, 0x10000, RZ ;  /* 0x0001000014177824 */ /* 0x02afe200078e00ff */
[----:B------:R-:W-:Y:S01]  /*6f30*/  ISETP.GT.AND P6, PT, R10, RZ, PT ;  /* 0x000000ff0a00720c */ /* 0x000fe20003fc4270 */
[----:B------:R-:W-:Y:S02]  /*6f40*/  BSSY B0, `(.L_x_189) ;  /* 0x000000e000007945 */ /* 0x000fe40003800000 */
[----:B------:R-:W-:-:S04]  /*6f50*/  FMUL R16, R23, R14 ;  /* 0x0000000e17107220 */ /* 0x000fc80000400000 */
[----:B------:R-:W-:-:S05]  /*6f60*/  FFMA R16, R25, R11, R16 ;  /* 0x0000000b19107223 */ /* 0x000fca0000000010 */
[----:B------:R-:W-:-:S04]  /*6f70*/  F2FP.BF16.F32.PACK_AB R16, RZ, R16 ;  /* 0x00000010ff10723e */ /* 0x000fc800000010ff */
[----:B------:R-:W-:Y:S02]  /*6f80*/  PRMT R23, R16, 0x7610, R23 ;  /* 0x0000761010177816 */ /* 0x000fe40000000017 */
[----:B------:R-:W-:-:S03]  /*6f90*/  PRMT R16, R20, 0x7610, R16 ;  /* 0x0000761014107816 */ /* 0x000fc60000000010 */
[----:B------:R1:W-:Y:S01]  /*6fa0*/  @P5 STG.E.U16 desc[UR12][R60.64], R23 ;  /* 0x000000173c005986 */ /* 0x0003e2000c10150c */
[----:B------:R-:W-:-:S05]  /*6fb0*/  IADD3 R22, P5, R6, R17, RZ ;  /* 0x0000001106167210 */ /* 0x000fca0007fbe0ff */
[----:B-1----:R-:W-:Y:S01]  /*6fc0*/  IMAD.X R23, R7, 0x1, R21, P5 ;  /* 0x0000000107177824 */ /* 0x002fe200028e0615 */
[----:B------:R-:W-:-:S13]  /*6fd0*/  ISETP.GT.AND P5, PT, R0, 0xc8, P6 ;  /* 0x000000c80000780c */ /* 0x000fda00037a4270 */
[----:B------:R-:W-:Y:S05]  /*6fe0*/  @!P5 BRA `(.L_x_190) ;  /* 0x00000000000cd947 */ /* 0x000fea0003800000 */
[----:B------:R-:W-:-:S04]  /*6ff0*/  IADD3 R16, P6, R8, UR22, RZ ;  /* 0x0000001608107c10 */ /* 0x000fc8000ffde0ff */
[----:B------:R-:W-:-:S05]  /*7000*/  IADD3.X R17, R9, UR4, RZ, P6, !PT ;  /* 0x0000000409117c10 */ /* 0x000fca000b7fe4ff */
[----:B------:R1:W5:Y:S04]  /*7010*/  LDG.E.LTC128B.U16 R16, desc[UR12][R16.64] ;  /* 0x0000000c10107981 */ /* 0x000368000c1e1520 */
.L_x_190:
[----:B------:R-:W-:Y:S05]  /*7020*/  BSYNC B0 ;  /* 0x0000000000007941 */ /* 0x000fea0003800000 */
.L_x_189:
[----:B-1---5:R-:W-:Y:S01]  /*7030*/  IMAD.U32 R17, R16, 0x10000, RZ ;  /* 0x0001000010117824 */ /* 0x022fe200078e00ff */
        /* <DEDUP_REMOVED lines=9> */
[----:B-1----:R-:W-:Y:S05]  /*70d0*/  @!P5 BRA `(.L_x_192) ;  /* 0x00000000000cd947 */ /* 0x002fea0003800000 */
[----:B------:R-:W-:-:S04]  /*70e0*/  IADD3 R16, P6, R8, UR21, RZ ;  /* 0x0000001508107c10 */ /* 0x000fc8000ffde0ff */
[----:B------:R-:W-:-:S05]  /*70f0*/  IADD3.X R17, R9, UR4, RZ, P6, !PT ;  /* 0x0000000409117c10 */ /* 0x000fca000b7fe4ff */
[----:B------:R1:W5:Y:S04]  /*7100*/  LDG.E.LTC128B.U16 R16, desc[UR12][R16.64] ;  /* 0x0000000c10107981 */ /* 0x000368000c1e1520 */
.L_x_192:
[----:B------:R-:W-:Y:S05]  /*7110*/  BSYNC B0 ;  /* 0x0000000000007941 */ /* 0x000fea0003800000 */
.L_x_191:
        /* <DEDUP_REMOVED lines=12> */
[----:B-1----:R-:W-:-:S05]  /*71e0*/  IADD3.X R17, R5, UR4, RZ, P6, !PT ;  /* 0x0000000405117c10 */ /* 0x002fca000b7fe4ff */
[----:B------:R3:W5:Y:S04]  /*71f0*/  LDG.E.LTC128B.U16 R16, desc[UR12][R16.64] ;  /* 0x0000000c10107981 */ /* 0x000768000c1e1520 */
.L_x_194:
[----:B------:R-:W-:Y:S05]  /*7200*/  BSYNC B0 ;  /* 0x0000000000007941 */ /* 0x000fea0003800000 */
.L_x_193:
[----:B-----5:R-:W-:Y:S01]  /*7210*/  IMAD.U32 R15, R16, 0x10000, RZ ;  /* 0x00010000100f7824 */ /* 0x020fe200078e00ff */
[----:B------:R-:W-:Y:S01]  /*7220*/  ISETP.GT.AND P6, PT, R10, 0x9, PT ;  /* 0x000000090a00780c */ /* 0x000fe20003fc4270 */
[----:B------:R-:W-:Y:S02]  /*7230*/  BSSY B0, `(.L_x_195) ;  /* 0x000000e000007945 */ /* 0x000fe40003800000 */
[----:B------:R-:W-:-:S04]  /*7240*/  FMUL R15, R15, R14 ;  /* 0x0000000e0f0f7220 */ /* 0x000fc80000400000 */
[----:B------:R-:W-:-:S05]  /*7250*/  FFMA R15, R28, R11, R15 ;  /* 0x0000000b1c0f7223 */ /* 0x000fca000000000f */
[----:B------:R-:W-:-:S04]  /*7260*/  F2FP.BF16.F32.PACK_AB R15, RZ, R15 ;  /* 0x0000000fff0f723e */ /* 0x000fc800000010ff */
[----:B-1-3--:R-:W-:Y:S02]  /*7270*/  PRMT R17, R15, 0x7610, R17 ;  /* 0x000076100f117816 */ /* 0x00afe40000000011 */
[----:B------:R-:W-:-:S03]  /*7280*/  PRMT R15, R16, 0x7610, R15 ;  /* 0x00007610100f7816 */ /* 0x000fc6000000000f */
        /* <DEDUP_REMOVED lines=8> */
.L_x_196:
[----:B------:R-:W-:Y:S05]  /*7310*/  BSYNC B0 ;  /* 0x0000000000007941 */ /* 0x000fea0003800000 */
.L_x_195:
[----:B-1---5:R-:W-:Y:S01]  /*7320*/  IMAD.U32 R13, R15, 0x10000, RZ ;  /* 0x000100000f0d7824 */ /* 0x022fe200078e00ff */
[----:B------:R-:W-:Y:S01]  /*7330*/  ISETP.GT.AND P6, PT, R10, 0x8, PT ;  /* 0x000000080a00780c */ /* 0x000fe20003fc4270 */
        /* <DEDUP_REMOVED lines=14> */
.L_x_198:
[----:B------:R-:W-:Y:S05]  /*7420*/  BSYNC B0 ;  /* 0x0000000000007941 */ /* 0x000fea0003800000 */
.L_x_197:
        /* <DEDUP_REMOVED lines=14> */
.L_x_200:
[----:B------:R-:W-:Y:S05]  /*7510*/  BSYNC B0 ;  /* 0x0000000000007941 */ /* 0x000fea0003800000 */
.L_x_199:
        /* <DEDUP_REMOVED lines=14> */
.L_x_202:
[----:B------:R-:W-:Y:S05]  /*7600*/  BSYNC B0 ;  /* 0x0000000000007941 */ /* 0x000fea0003800000 */
.L_x_201:
        /* <DEDUP_REMOVED lines=14> */
.L_x_204:
[----:B------:R-:W-:Y:S05]  /*76f0*/  BSYNC B0 ;  /* 0x0000000000007941 */ /* 0x000fea0003800000 */
.L_x_203:
[----:B-1---5:R-:W-:Y:S01]  /*7700*/  IMAD.U32 R13, R12, 0x10000, RZ ;  /* 0x000100000c0d7824 */ /* 0x022fe200078e00ff */
[----:B------:R-:W-:Y:S01]  /*7710*/  ISETP.GT.AND P6, PT, R10, 0x10, PT ;  /* 0x000000100a00780c */ /* 0x000fe20003fc4270 */
        /* <DEDUP_REMOVED lines=13> */
.L_x_206:
[----:B------:R-:W-:Y:S05]  /*77f0*/  BSYNC B0 ;  /* 0x0000000000007941 */ /* 0x000fea0003800000 */
.L_x_205:
        /* <DEDUP_REMOVED lines=14> */
.L_x_208:
[----:B------:R-:W-:Y:S05]  /*78e0*/  BSYNC B0 ;  /* 0x0000000000007941 */ /* 0x000fea0003800000 */
.L_x_207:
        /* <DEDUP_REMOVED lines=14> */
.L_x_210:
[----:B------:R-:W-:Y:S05]  /*79d0*/  BSYNC B0 ;  /* 0x0000000000007941 */ /* 0x000fea0003800000 */
.L_x_209:
        /* <DEDUP_REMOVED lines=14> */
.L_x_212:
[----:B------:R-:W-:Y:S05]  /*7ac0*/  BSYNC B0 ;  /* 0x0000000000007941 */ /* 0x000fea0003800000 */
.L_x_211:
        /* <DEDUP_REMOVED lines=15> */
.L_x_214:
[----:B------:R-:W-:Y:S05]  /*7bc0*/  BSYNC B0 ;  /* 0x0000000000007941 */ /* 0x000fea0003800000 */
.L_x_213:
        /* <DEDUP_REMOVED lines=14> */
.L_x_216:
[----:B------:R-:W-:Y:S05]  /*7cb0*/  BSYNC B0 ;  /* 0x0000000000007941 */ /* 0x000fea0003800000 */
.L_x_215:
        /* <DEDUP_REMOVED lines=15> */
.L_x_218:
[----:B------:R-:W-:Y:S05]  /*7db0*/  BSYNC B0 ;  /* 0x0000000000007941 */ /* 0x000fea0003800000 */
.L_x_217:
        /* <DEDUP_REMOVED lines=14> */
.L_x_220:
[----:B------:R-:W-:Y:S05]  /*7ea0*/  BSYNC B0 ;  /* 0x0000000000007941 */ /* 0x000fea0003800000 */
.L_x_219:
[----:B-1---5:R-:W-:Y:S01]  /*7eb0*/  IMAD.U32 R13, R12, 0x10000, RZ ;  /* 0x000100000c0d7824 */ /* 0x022fe200078e00ff */
[----:B------:R-:W-:Y:S01]  /*7ec0*/  ISETP.GT.AND P6, PT, R10, 0x20, PT ;  /* 0x000000200a00780c */ /* 0x000fe20003fc4270 */
[----:B------:R-:W-:Y:S02]  /*7ed0*/  BSSY B0, `(.L_x_221) ;  /* 0x000000a000007945 */ /* 0x000fe40003800000 */
[----:B------:R-:W-:-:S04]  /*7ee0*/  FMUL R20, R13, R14 ;  /* 0x0000000e0d147220 */ /* 0x000fc80000400000 */
[----:B------:R-:W-:-:S05]  /*7ef0*/  FFMA R20, R41, R11, R20 ;  /* 0x0000000b29147223 */ /* 0x000fca0000000014 */
[----:B------:R-:W-:-:S05]  /*7f00*/  F2FP.BF16.F32.PACK_AB R20, RZ, R20 ;  /* 0x00000014ff14723e */ /* 0x000fca00000010ff */
[----:B------:R1:W-:Y:S01]  /*7f10*/  @P5 STG.E.U16 desc[UR12][R24.64], R20 ;  /* 0x0000001418005986 */ /* 0x0003e2000c10150c */
[----:B------:R-:W-:-:S13]  /*7f20*/  ISETP.GT.AND P5, PT, R0, 0xc8, P6 ;  /* 0x000000c80000780c */ /* 0x000fda00037a4270 */
[----:B-1----:R-:W-:Y:S05]  /*7f30*/  @!P5 BRA `(.L_x_222) ;  /* 0x00000000000cd947 */ /* 0x002fea0003800000 */
[----:B------:R-:W-:-:S04]  /*7f40*/  IADD3 R12, P6, R8, UR14, RZ ;  /* 0x0000000e080c7c10 */ /* 0x000fc8000ffde0ff */
[----:B------:R-:W-:-:S05]  /*7f50*/  IADD3.X R13, R9, UR4, RZ, P6, !PT ;  /* 0x00000004090d7c10 */ /* 0x000fca000b7fe4ff */
[----:B------:R1:W5:Y:S04]  /*7f60*/  LDG.E.LTC128B.U16 R12, desc[UR12][R12.64] ;  /* 0x0000000c0c0c7981 */ /* 0x000368000c1e1520 */
.L_x_222:
[----:B------:R-:W-:Y:S05]  /*7f70*/  BSYNC B0 ;  /* 0x0000000000007941 */ /* 0x000fea0003800000 */
.L_x_221:
        /* <DEDUP_REMOVED lines=12> */
.L_x_224:
[----:B------:R-:W-:Y:S05]  /*8040*/  BSYNC B0 ;  /* 0x0000000000007941 */ /* 0x000fea0003800000 */
.L_x_223:
        /* <DEDUP_REMOVED lines=15> */
.L_x_226:
[----:B------:R-:W-:Y:S05]  /*8140*/  BSYNC B0 ;  /* 0x0000000000007941 */ /* 0x000fea0003800000 */
.L_x_225:
[----:B-1---5:R-:W-:Y:S01]  /*8150*/  IMAD.U32 R13, R12, 0x10000, RZ ;  /* 0x000100000c0d7824 */ /* 0x022fe200078e00ff */
        /* <DEDUP_REMOVED lines=12> */
.L_x_228:
[----:B------:R-:W-:Y:S05]  /*8220*/  BSYNC B0 ;  /* 0x0000000000007941 */ /* 0x000fea0003800000 */
.L_x_227:
[----:B-1---5:R-:W-:Y:S01]  /*8230*/  IMAD.U32 R13, R12, 0x10000, RZ ;  /* 0x000100000c0d7824 */ /* 0x022fe200078e00ff */
[----:B------:R-:W-:Y:S01]  /*8240*/  ISETP.GT.AND P6, PT, R10, 0x28, PT ;  /* 0x000000280a00780c */ /* 0x000fe20003fc4270 */
[----:B------:R-:W-:Y:S02]  /*8250*/  BSSY B0, `(.L_x_229) ;  /* 0x000000c000007945 */ /* 0x000fe40003800000 */
[----:B------:R-:W-:Y:S01]  /*8260*/  FMUL R10, R13, R14 ;  /* 0x0000000e0d0a7220 */ /* 0x000fe20000400000 */
[----:B------:R-:W-:-:S03]  /*8270*/  ISETP.GT.AND P6, PT, R0, 0xc8, P6 ;  /* 0x000000c80000780c */ /* 0x000fc600037c4270 */
[----:B------:R-:W-:-:S05]  /*8280*/  FFMA R10, R45, R11, R10 ;  /* 0x0000000b2d0a7223 */ /* 0x000fca000000000a */
[----:B------:R-:W-:-:S04]  /*8290*/  F2FP.BF16.F32.PACK_AB R10, RZ, R10 ;  /* 0x0000000aff0a723e */ /* 0x000fc800000010ff */
[----:B------:R-:W-:Y:S02]  /*82a0*/  PRMT R13, R10, 0x7610, R13 ;  /* 0x000076100a0d7816 */ /* 0x000fe4000000000d */
[----:B------:R-:W-:-:S03]  /*82b0*/  PRMT R10, R12, 0x7610, R10 ;  /* 0x000076100c0a7816 */ /* 0x000fc6000000000a */
[----:B------:R1:W-:Y:S01]  /*82c0*/  @P5 STG.E.U16 desc[UR12][R18.64], R13 ;  /* 0x0000000d12005986 */ /* 0x0003e2000c10150c */
[----:B------:R-:W-:Y:S05]  /*82d0*/  @!P6 BRA `(.L_x_230) ;  /* 0x00000000000ce947 */ /* 0x000fea0003800000 */
[----:B------:R-:W-:-:S04]  /*82e0*/  IADD3 R12, P5, R8, UR10, RZ ;  /* 0x0000000a080c7c10 */ /* 0x000fc8000ffbe0ff */
[----:B-1----:R-:W-:-:S05]  /*82f0*/  IADD3.X R13, R9, UR4, RZ, P5, !PT ;  /* 0x00000004090d7c10 */ /* 0x002fca000affe4ff */
[----:B------:R3:W5:Y:S04]  /*8300*/  LDG.E.LTC128B.U16 R10, desc[UR12][R12.64] ;  /* 0x0000000c0c0a7981 */ /* 0x000768000c1e1520 */
.L_x_230:
[----:B------:R-:W-:Y:S05]  /*8310*/  BSYNC B0 ;  /* 0x0000000000007941 */ /* 0x000fea0003800000 */
.L_x_229:
[----:B-1-3-5:R-:W-:Y:S01]  /*8320*/  IMAD.U32 R13, R10, 0x10000, RZ ;  /* 0x000100000a0d7824 */ /* 0x02afe200078e00ff */
[----:B------:R-:W-:Y:S01]  /*8330*/  IADD3 R12, P5, R6, R101, RZ ;  /* 0x00000065060c7210 */ /* 0x000fe20007fbe0ff */
[----:B------:R-:W-:Y:S01]  /*8340*/  BSSY B0, `(.L_x_231) ;  /* 0x000000b000007945 */ /* 0x000fe20003800000 */
[----:B------:R-:W-:Y:S01]  /*8350*/  ISETP.GT.AND P4, PT, R0, 0xc8, P4 ;  /* 0x000000c80000780c */ /* 0x000fe20002784270 */
[----:B------:R-:W-:-:S04]  /*8360*/  FMUL R13, R13, R14 ;  /* 0x0000000e0d0d7220 */ /* 0x000fc80000400000 */
[----:B------:R-:W-:-:S05]  /*8370*/  FFMA R13, R46, R11, R13 ;  /* 0x0000000b2e0d7223 */ /* 0x000fca000000000d */
[----:B------:R-:W-:Y:S01]  /*8380*/  F2FP.BF16.F32.PACK_AB R15, RZ, R13 ;  /* 0x0000000dff0f723e */ /* 0x000fe200000010ff */
[----:B------:R-:W-:-:S05]  /*8390*/  IMAD.X R13, R7, 0x1, R21, P5 ;  /* 0x00000001070d7824 */ /* 0x000fca00028e0615 */
[----:B------:R1:W-:Y:S01]  /*83a0*/  @P6 STG.E.U16 desc[UR12][R12.64], R15 ;  /* 0x0000000f0c006986 */ /* 0x0003e2000c10150c */
[----:B------:R-:W-:Y:S05]  /*83b0*/  @!P4 BRA `(.L_x_232) ;  /* 0x00000000000cc947 */ /* 0x000fea0003800000 */
[----:B-1----:R-:W-:-:S04]  /*83c0*/  IADD3 R12, P5, R8, UR9, RZ ;  /* 0x00000009080c7c10 */ /* 0x002fc8000ffbe0ff */
[----:B------:R-:W-:-:S05]  /*83d0*/  IADD3.X R13, R9, UR4, RZ, P5, !PT ;  /* 0x00000004090d7c10 */ /* 0x000fca000affe4ff */
[----:B------:R3:W5:Y:S04]  /*83e0*/  LDG.E.LTC128B.U16 R10, desc[UR12][R12.64] ;  /* 0x0000000c0c0a7981 */ /* 0x000768000c1e1520 */
.L_x_232:
[----:B------:R-:W-:Y:S05]  /*83f0*/  BSYNC B0 ;  /* 0x0000000000007941 */ /* 0x000fea0003800000 */
.L_x_231:
[----:B-1-3-5:R-:W-:Y:S01]  /*8400*/  IMAD.U32 R13, R10, 0x10000, RZ ;  /* 0x000100000a0d7824 */ /* 0x02afe200078e00ff */
[----:B------:R-:W-:Y:S01]  /*8410*/  ISETP.GT.AND P5, PT, R0, 0xc0, P3 ;  /* 0x000000c00000780c */ /* 0x000fe20001fa4270 */
[----:B------:R-:W-:Y:S02]  /*8420*/  BSSY B0, `(.L_x_233) ;  /* 0x000000b000007945 */ /* 0x000fe40003800000 */
[----:B------:R-:W-:-:S04]  /*8430*/  FMUL R12, R13, R14 ;  /* 0x0000000e0d0c7220 */ /* 0x000fc80000400000 */
[----:B------:R-:W-:Y:S01]  /*8440*/  FFMA R47, R47, R11, R12 ;  /* 0x0000000b2f2f7223 */ /* 0x000fe2000000000c */
[----:B------:R-:W-:-:S04]  /*8450*/  IADD3 R12, P6, R6, R103, RZ ;  /* 0x00000067060c7210 */ /* 0x000fc80007fde0ff */
[----:B------:R-:W-:Y:S01]  /*8460*/  F2FP.BF16.F32.PACK_AB R47, RZ, R47 ;  /* 0x0000002fff2f723e */ /* 0x000fe200000010ff */
[----:B------:R-:W-:-:S05]  /*8470*/  IMAD.X R13, R7, 0x1, R21, P6 ;  /* 0x00000001070d7824 */ /* 0x000fca00030e0615 */
[----:B------:R1:W-:Y:S01]  /*8480*/  @P4 STG.E.U16 desc[UR12][R12.64], R47 ;  /* 0x0000002f0c004986 */ /* 0x0003e2000c10150c */
[----:B------:R-:W-:Y:S05]  /*8490*/  @!P5 BRA `(.L_x_234) ;  /* 0x00000000000cd947 */ /* 0x000fea0003800000 */
[----:B-1----:R-:W-:-:S04]  /*84a0*/  IADD3 R12, P4, R4, UR8, RZ ;  /* 0x00000008040c7c10 */ /* 0x002fc8000ff9e0ff */
[----:B------:R-:W-:-:S05]  /*84b0*/  IADD3.X R13, R5, UR4, RZ, P4, !PT ;  /* 0x00000004050d7c10 */ /* 0x000fca000a7fe4ff */
[----:B------:R3:W5:Y:S04]  /*84c0*/  LDG.E.LTC128B.U16 R10, desc[UR12][R12.64] ;  /* 0x0000000c0c0a7981 */ /* 0x000768000c1e1520 */
.L_x_234:
[----:B------:R-:W-:Y:S05]  /*84d0*/  BSYNC B0 ;  /* 0x0000000000007941 */ /* 0x000fea0003800000 */
.L_x_233:
        /* <DEDUP_REMOVED lines=13> */
.L_x_236:
[----:B------:R-:W-:Y:S05]  /*85b0*/  BSYNC B0 ;  /* 0x0000000000007941 */ /* 0x000fea0003800000 */
.L_x_235:
        /* <DEDUP_REMOVED lines=13> */
.L_x_238:
[----:B------:R-:W-:Y:S05]  /*8690*/  BSYNC B0 ;  /* 0x0000000000007941 */ /* 0x000fea0003800000 */
.L_x_237:
        /* <DEDUP_REMOVED lines=13> */
.L_x_240:
[----:B------:R-:W-:Y:S05]  /*8770*/  BSYNC B0 ;  /* 0x0000000000007941 */ /* 0x000fea0003800000 */
.L_x_239:
        /* <DEDUP_REMOVED lines=13> */
.L_x_242:
[----:B------:R-:W-:Y:S05]  /*8850*/  BSYNC B0 ;  /* 0x0000000000007941 */ /* 0x000fea0003800000 */
.L_x_241:
[----:B-1-3-5:R-:W-:Y:S01]  /*8860*/  IMAD.U32 R13, R10, 0x10000, RZ ;  /* 0x000100000a0d7824 */ /* 0x02afe200078e00ff */
[----:B------:R-:W-:Y:S01]  /*8870*/  IADD3 R12, P4, R2, R109, RZ ;  /* 0x0000006d020c7210 */ /* 0x000fe20007f9e0ff */
[----:B------:R-:W-:Y:S01]  /*8880*/  BSSY B0, `(.L_x_243) ;  /* 0x000000b000007945 */ /* 0x000fe20003800000 */
[----:B------:R-:W-:Y:S01]  /*8890*/  ISETP.GT.AND P2, PT, R0, 0xc0, P0 ;  /* 0x000000c00000780c */ /* 0x000fe20000744270 */
[----:B------:R-:W-:-:S04]  /*88a0*/  FMUL R13, R13, R14 ;  /* 0x0000000e0d0d7220 */ /* 0x000fc80000400000 */
[----:B------:R-:W-:-:S05]  /*88b0*/  FFMA R13, R52, R11, R13 ;  /* 0x0000000b340d7223 */ /* 0x000fca000000000d */
[----:B------:R-:W-:Y:S01]  /*88c0*/  F2FP.BF16.F32.PACK_AB R15, RZ, R13 ;  /* 0x0000000dff0f723e */ /* 0x000fe200000010ff */
[----:B------:R-:W-:Y:S01]  /*88d0*/  IMAD.X R13, R3, 0x1, R21, P4 ;  /* 0x00000001030d7824 */ /* 0x000fe200020e0615 */
[----:B--2---:R-:W-:-:S04]  /*88e0*/  IADD3 R4, P4, R4, UR5, RZ ;  /* 0x0000000504047c10 */ /* 0x004fc8000ff9e0ff */
[----:B------:R1:W-:Y:S01]  /*88f0*/  @P3 STG.E.U16 desc[UR12][R12.64], R15 ;  /* 0x0000000f0c003986 */ /* 0x0003e2000c10150c */
[----:B------:R-:W-:Y:S01]  /*8900*/  IADD3.X R5, R5, UR4, RZ, P4, !PT ;  /* 0x0000000405057c10 */ /* 0x000fe2000a7fe4ff */
[----:B------:R-:W-:Y:S07]  /*8910*/  @!P2 BRA `(.L_x_244) ;  /* 0x000000000004a947 */ /* 0x000fee0003800000 */
[----:B------:R2:W5:Y:S02]  /*8920*/  LDG.E.LTC128B.U16 R10, desc[UR12][R4.64] ;  /* 0x0000000c040a7981 */ /* 0x000564000c1e1520 */
.L_x_244:
[----:B------:R-:W-:Y:S05]  /*8930*/  BSYNC B0 ;  /* 0x0000000000007941 */ /* 0x000fea0003800000 */
.L_x_243:
[----:B--2--5:R-:W-:Y:S01]  /*8940*/  IMAD.U32 R5, R10, 0x10000, RZ ;  /* 0x000100000a057824 */ /* 0x024fe200078e00ff */
[----:B------:R-:W-:Y:S01]  /*8950*/  IADD3 R2, P3, R2, R111, RZ ;  /* 0x0000006f02027210 */ /* 0x000fe20007f7e0ff */
[----:B------:R-:W-:Y:S01]  /*8960*/  BSSY B0, `(.L_x_245) ;  /* 0x000000b000007945 */ /* 0x000fe20003800000 */
[----:B------:R-:W-:Y:S01]  /*8970*/  ISETP.GT.AND P1, PT, R0, 0xc8, P1 ;  /* 0x000000c80000780c */ /* 0x000fe20000f24270 */
[----:B------:R-:W-:Y:S02]  /*8980*/  FMUL R4, R5, R14 ;  /* 0x0000000e05047220 */ /* 0x000fe40000400000 */
[----:B------:R-:W-:Y:S02]  /*8990*/  IMAD.X R3, R3, 0x1, R21, P3 ;  /* 0x0000000103037824 */ /* 0x000fe400018e0615 */
[----:B------:R-:W-:-:S05]  /*89a0*/  FFMA R4, R53, R11, R4 ;  /* 0x0000000b35047223 */ /* 0x000fca0000000004 */
[----:B------:R-:W-:-:S05]  /*89b0*/  F2FP.BF16.F32.PACK_AB R4, RZ, R4 ;  /* 0x00000004ff04723e */ /* 0x000fca00000010ff */
[----:B------:R2:W-:Y:S01]  /*89c0*/  @P2 STG.E.U16 desc[UR12][R2.64], R4 ;  /* 0x0000000402002986 */ /* 0x0005e2000c10150c */
[----:B------:R-:W-:Y:S05]  /*89d0*/  @!P1 BRA `(.L_x_246) ;  /* 0x00000000000c9947 */ /* 0x000fea0003800000 */
[----:B--2---:R-:W-:-:S04]  /*89e0*/  IADD3 R2, P2, R8, UR6, RZ ;  /* 0x0000000608027c10 */ /* 0x004fc8000ff5e0ff */
[----:B------:R-:W-:-:S05]  /*89f0*/  IADD3.X R3, R9, UR4, RZ, P2, !PT ;  /* 0x0000000409037c10 */ /* 0x000fca00097fe4ff */
[----:B------:R3:W5:Y:S04]  /*8a00*/  LDG.E.LTC128B.U16 R10, desc[UR12][R2.64] ;  /* 0x0000000c020a7981 */ /* 0x000768000c1e1520 */
.L_x_246:
[----:B------:R-:W-:Y:S05]  /*8a10*/  BSYNC B0 ;  /* 0x0000000000007941 */ /* 0x000fea0003800000 */
.L_x_245:
[----:B--23-5:R-:W-:Y:S01]  /*8a20*/  IMAD.U32 R3, R10, 0x10000, RZ ;  /* 0x000100000a037824 */ /* 0x02cfe200078e00ff */
[----:B------:R-:W-:Y:S01]  /*8a30*/  IADD3 R2, P2, R6, R109, RZ ;  /* 0x0000006d06027210 */ /* 0x000fe20007f5e0ff */
[----:B------:R-:W-:Y:S01]  /*8a40*/  BSSY B0, `(.L_x_247) ;  /* 0x000000c000007945 */ /* 0x000fe20003800000 */
[----:B------:R-:W-:Y:S01]  /*8a50*/  ISETP.GT.AND P0, PT, R0, 0xc8, P0 ;  /* 0x000000c80000780c */ /* 0x000fe20000704270 */
[----:B------:R-:W-:-:S04]  /*8a60*/  FMUL R3, R3, R14 ;  /* 0x0000000e03037220 */ /* 0x000fc80000400000 */
[----:B------:R-:W-:-:S05]  /*8a70*/  FFMA R3, R54, R11, R3 ;  /* 0x0000000b36037223 */ /* 0x000fca0000000003 */
[----:B------:R-:W-:Y:S01]  /*8a80*/  F2FP.BF16.F32.PACK_AB R5, RZ, R3 ;  /* 0x00000003ff05723e */ /* 0x000fe200000010ff */
[----:B------:R-:W-:Y:S01]  /*8a90*/  IMAD.X R3, R7, 0x1, R21, P2 ;  /* 0x0000000107037824 */ /* 0x000fe200010e0615 */
[----:B------:R-:W-:Y:S02]  /*8aa0*/  IADD3 R4, P2, R8, UR5, RZ ;  /* 0x0000000508047c10 */ /* 0x000fe4000ff5e0ff */
[----:B------:R-:W-:Y:S02]  /*8ab0*/  PRMT R0, R5, 0x7610, R0 ;  /* 0x0000761005007816 */ /* 0x000fe40000000000 */
[----:B------:R-:W-:-:S03]  /*8ac0*/  IADD3.X R5, R9, UR4, RZ, P2, !PT ;  /* 0x0000000409057c10 */ /* 0x000fc600097fe4ff */
[----:B------:R2:W-:Y:S01]  /*8ad0*/  @P1 STG.E.U16 desc[UR12][R2.64], R0 ;  /* 0x0000000002001986 */ /* 0x0005e2000c10150c */
[----:B------:R-:W-:Y:S05]  /*8ae0*/  @!P0 BRA `(.L_x_248) ;  /* 0x0000000000048947 */ /* 0x000fea0003800000 */
[----:B------:R3:W5:Y:S02]  /*8af0*/  LDG.E.LTC128B.U16 R10, desc[UR12][R4.64] ;  /* 0x0000000c040a7981 */ /* 0x000764000c1e1520 */
.L_x_248:
[----:B------:R-:W-:Y:S05]  /*8b00*/  BSYNC B0 ;  /* 0x0000000000007941 */ /* 0x000fea0003800000 */
.L_x_247:
[----:B--2--5:R-:W-:Y:S01]  /*8b10*/  IMAD.U32 R3, R10, 0x10000, RZ ;  /* 0x000100000a037824 */ /* 0x024fe200078e00ff */
[----:B------:R-:W-:-:S03]  /*8b20*/  IADD3 R2, P1, R6, R111, RZ ;  /* 0x0000006f06027210 */ /* 0x000fc60007f3e0ff */
[----:B------:R-:W-:-:S04]  /*8b30*/  FMUL R14, R3, R14 ;  /* 0x0000000e030e7220 */ /* 0x000fc80000400000 */
[----:B------:R-:W-:Y:S01]  /*8b40*/  FFMA R14, R55, R11, R14 ;  /* 0x0000000b370e7223 */ /* 0x000fe2000000000e */
[----:B------:R-:W-:Y:S06]  /*8b50*/  @!P0 EXIT ;  /* 0x000000000000894d */ /* 0x000fec0003800000 */
[----:B------:R-:W-:Y:S01]  /*8b60*/  F2FP.BF16.F32.PACK_AB R14, RZ, R14 ;  /* 0x0000000eff0e723e */ /* 0x000fe200000010ff */
[----:B------:R-:W-:-:S05]  /*8b70*/  IMAD.X R3, R7, 0x1, R21, P1 ;  /* 0x0000000107037824 */ /* 0x000fca00008e0615 */
[----:B------:R-:W-:Y:S01]  /*8b80*/  STG.E.U16 desc[UR12][R2.64], R14 ;  /* 0x0000000e02007986 */ /* 0x000fe2000c10150c */
[----:B------:R-:W-:Y:S05]  /*8b90*/  EXIT ;  /* 0x000000000000794d */ /* 0x000fea0003800000 */
.L_x_28:
[----:B------:R-:W-:Y:S01]  /*8ba0*/  ULDC.64 UR4, c[0x0][0x650] ;  /* 0x0001940000047ab9 */ /* 0x000fe20000000a00 */
[-C--:B------:R-:W-:Y:S01]  /*8bb0*/  FMUL R120, R120, R11.reuse ;  /* 0x0000000b78787220 */ /* 0x080fe20000400000 */
[----:B------:R-:W-:Y:S01]  /*8bc0*/  LEA R2, P1, R18, UR4, 0x1 ;  /* 0x0000000412027c11 */ /* 0x000fe2000f8208ff */
[-C--:B------:R-:W-:Y:S01]  /*8bd0*/  FMUL R121, R121, R11.reuse ;  /* 0x0000000b79797220 */ /* 0x080fe20000400000 */
[----:B------:R-:W-:Y:S01]  /*8be0*/  ISETP.GT.AND P4, PT, R10, 0x1, PT ;  /* 0x000000010a00780c */ /* 0x000fe20003f84270 */
[-C--:B------:R-:W-:Y:S01]  /*8bf0*/  FMUL R122, R122, R11.reuse ;  /* 0x0000000b7a7a7220 */ /* 0x080fe20000400000 */
[----:B------:R-:W-:Y:S01]  /*8c00*/  F2FP.BF16.F32.PACK_AB R120, RZ, R120 ;  /* 0x00000078ff78723e */ /* 0x000fe200000010ff */
[-C--:B------:R-:W-:Y:S01]  /*8c10*/  FMUL R123, R123, R11.reuse ;  /* 0x0000000b7b7b7220 */ /* 0x080fe20000400000 */
[----:B------:R-:W-:Y:S01]  /*8c20*/  LEA.HI.X R3, R18, UR5, R21, 0x1, P1 ;  /* 0x0000000512037c11 */ /* 0x000fe200088f0c15 */
[-C--:B------:R-:W-:Y:S01]  /*8c30*/  FMUL R124, R124, R11.reuse ;  /* 0x0000000b7c7c7220 */ /* 0x080fe20000400000 */
[----:B------:R-:W-:Y:S01]  /*8c40*/  ISETP.GT.AND P2, PT, R10, RZ, PT ;  /* 0x000000ff0a00720c */ /* 0x000fe20003f44270 */
[-C--:B------:R-:W-:Y:S01]  /*8c50*/  FMUL R125, R125, R11.reuse ;  /* 0x0000000b7d7d7220 */ /* 0x080fe20000400000 */
[C---:B------:R-:W-:Y:S01]  /*8c60*/  ISETP.GT.AND P1, PT, R0.reuse, RZ, P4 ;  /* 0x000000ff0000720c */ /* 0x040fe20002724270 */
[----:B------:R-:W-:Y:S01]  /*8c70*/  @P0 STG.E.U16 desc[UR12][R2.64], R120 ;  /* 0x0000007802000986 */ /* 0x000fe2000c10150c */
[----:B------:R-:W-:Y:S01]  /*8c80*/  ISETP.GT.AND P2, PT, R0, 0x8, P2 ;  /* 0x000000080000780c */ /* 0x000fe20001744270 */
[-C--:B------:R-:W-:Y:S01]  /*8c90*/  FMUL R126, R126, R11.reuse ;  /* 0x0000000b7e7e7220 */ /* 0x080fe20000400000 */
[----:B------:R-:W-:Y:S01]  /*8ca0*/  ISETP.GT.AND P0, PT, R0, 0x8, P4 ;  /* 0x000000080000780c */ /* 0x000fe20002704270 */
[-C--:B------:R-:W-:Y:S01]  /*8cb0*/  FMUL R127, R127, R11.reuse ;  /* 0x0000000b7f7f7220 */ /* 0x080fe20000400000 */
[----:B------:R-:W-:Y:S01]  /*8cc0*/  SHF.L.U64.HI R15, R16, 0x1, R15 ;  /* 0x00000001100f7819 */ /* 0x000fe2000001020f */
[-C--:B------:R-:W-:Y:S01]  /*8cd0*/  FMUL R128, R128, R11.reuse ;  /* 0x0000000b80807220 */ /* 0x080fe20000400000 */
[----:B------:R-:W-:Y:S01]  /*8ce0*/  LEA R4, P3, R16, R2, 0x1 ;  /* 0x0000000210047211 */ /* 0x000fe200078608ff */
[----:B------:R-:W-:Y:S01]  /*8cf0*/  FMUL R129, R129, R11 ;  /* 0x0000000b81817220 */ /* 0x000fe20000400000 */
[----:B------:R-:W-:Y:S01]  /*8d00*/  F2FP.BF16.F32.PACK_AB R121, RZ, R121 ;  /* 0x00000079ff79723e */ /* 0x000fe200000010ff */
[----:B------:R-:W-:Y:S01]  /*8d10*/  FMUL R130, R130, R11 ;  /* 0x0000000b82827220 */ /* 0x000fe20000400000 */
[----:B------:R-:W-:Y:S01]  /*8d20*/  F2FP.BF16.F32.PACK_AB R122, RZ, R122 ;  /* 0x0000007aff7a723e */ /* 0x000fe200000010ff */
[----:B------:R-:W-:Y:S01]  /*8d30*/  IMAD.X R5, R15, 0x1, R3, P3 ;  /* 0x000000010f057824 */ /* 0x000fe200018e0603 */
[----:B------:R-:W-:Y:S01]  /*8d40*/  F2FP.BF16.F32.PACK_AB R123, RZ, R123 ;  /* 0x0000007bff7b723e */ /* 0x000fe200000010ff */
[----:B------:R-:W-:Y:S01]  /*8d50*/  @P1 STG.E.U16 desc[UR12][R2.64+0x2], R121 ;  /* 0x0000027902001986 */ /* 0x000fe2000c10150c */
[C---:B------:R-:W-:Y:S01]  /*8d60*/  ISETP.GT.AND P5, PT, R10.reuse, 0x8, PT ;  /* 0x000000080a00780c */ /* 0x040fe20003fa4270 */
[-C--:B------:R-:W-:Y:S01]  /*8d70*/  FMUL R131, R131, R11.reuse ;  /* 0x0000000b83837220 */ /* 0x080fe20000400000 */
[----:B------:R-:W-:Y:S01]  /*8d80*/  ISETP.GT.AND P4, PT, R10, 0x9, PT ;  /* 0x000000090a00780c */ /* 0x000fe20003f84270 */
[----:B------:R-:W-:Y:S01]  /*8d90*/  @P2 STG.E.U16 desc[UR12][R4.64], R122 ;  /* 0x0000007a04002986 */ /* 0x000fe2000c10150c */
[----:B------:R-:W-:Y:S01]  /*8da0*/  ISETP.GT.AND P1, PT, R0, RZ, P5 ;  /* 0x000000ff0000720c */ /* 0x000fe20002f24270 */
[----:B------:R-:W-:Y:S01]  /*8db0*/  IMAD.SHL.U32 R9, R12, 0x80, RZ ;  /* 0x000000800c097824 */ /* 0x000fe200078e00ff */
[C---:B------:R-:W-:Y:S01]  /*8dc0*/  ISETP.GT.AND P2, PT, R0.reuse, RZ, P4 ;  /* 0x000000ff0000720c */ /* 0x040fe20002744270 */
[----:B------:R-:W-:Y:S01]  /*8dd0*/  @P0 STG.E.U16 desc[UR12][R4.64+0x2], R123 ;  /* 0x0000027b04000986 */ /* 0x000fe2000c10150c */
[----:B------:R-:W-:Y:S01]  /*8de0*/  ISETP.GT.AND P0, PT, R0, 0x8, P5 ;  /* 0x000000080000780c */ /* 0x000fe20002f04270 */
[-C--:B------:R-:W-:Y:S01]  /*8df0*/  FMUL R132, R132, R11.reuse ;  /* 0x0000000b84847220 */ /* 0x080fe20000400000 */
[----:B------:R-:W-:Y:S01]  /*8e00*/  F2FP.BF16.F32.PACK_AB R124, RZ, R124 ;  /* 0x0000007cff7c723e */ /* 0x000fe200000010ff */
[----:B------:R-:W-:Y:S01]  /*8e10*/  FMUL R133, R133, R11 ;  /* 0x0000000b85857220 */ /* 0x000fe20000400000 */
[----:B------:R-:W-:Y:S01]  /*8e20*/  F2FP.BF16.F32.PACK_AB R125, RZ, R125 ;  /* 0x0000007dff7d723e */ /* 0x000fe200000010ff */
[-C--:B------:R-:W-:Y:S01]  /*8e30*/  FMUL R134, R134, R11.reuse ;  /* 0x0000000b86867220 */ /* 0x080fe20000400000 */
[----:B------:R-:W-:Y:S01]  /*8e40*/  F2FP.BF16.F32.PACK_AB R126, RZ, R126 ;  /* 0x0000007eff7e723e */ /* 0x000fe200000010ff */
[-C--:B------:R-:W-:Y:S01]  /*8e50*/  FMUL R135, R135, R11.reuse ;  /* 0x0000000b87877220 */ /* 0x080fe20000400000 */
[----:B------:R-:W-:Y:S01]  /*8e60*/  ISETP.GT.AND P3, PT, R10, 0x10, PT ;  /* 0x000000100a00780c */ /* 0x000fe20003f64270 */
[----:B------:R-:W-:Y:S01]  /*8e70*/  @P1 STG.E.U16 desc[UR12][R2.64+0x10], R124 ;  /* 0x0000107c02001986 */ /* 0x000fe2000c10150c */
[----:B------:R-:W-:Y:S01]  /*8e80*/  ISETP.GT.AND P1, PT, R0, 0x8, P4 ;  /* 0x000000080000780c */ /* 0x000fe20002724270 */
[----:B------:R-:W-:Y:S01]  /*8e90*/  FMUL R136, R136, R11 ;  /* 0x0000000b88887220 */ /* 0x000fe20000400000 */
[----:B------:R-:W-:Y:S01]  /*8ea0*/  F2FP.BF16.F32.PACK_AB R127, RZ, R127 ;  /* 0x0000007fff7f723e */ /* 0x000fe200000010ff */
[----:B------:R-:W-:Y:S01]  /*8eb0*/  @P2 STG.E.U16 desc[UR12][R2.64+0x12], R125 ;  /* 0x0000127d02002986 */ /* 0x000fe2000c10150c */
[----:B------:R-:W-:Y:S01]  /*8ec0*/  F2FP.BF16.F32.PACK_AB R128, RZ, R128 ;  /* 0x00000080ff80723e */ /* 0x000fe200000010ff */
[-C--:B------:R-:W-:Y:S01]  /*8ed0*/  FMUL R137, R137, R11.reuse ;  /* 0x0000000b89897220 */ /* 0x080fe20000400000 */
[----:B------:R-:W-:Y:S01]  /*8ee0*/  ISETP.GT.AND P2, PT, R10, 0x11, PT ;  /* 0x000000110a00780c */ /* 0x000fe20003f44270 */
[----:B------:R-:W-:Y:S01]  /*8ef0*/  @P0 STG.E.U16 desc[UR12][R4.64+0x10], R126 ;  /* 0x0000107e04000986 */ /* 0x000fe2000c10150c */
[----:B------:R-:W-:Y:S01]  /*8f00*/  ISETP.GT.AND P0, PT, R0, RZ, P3 ;  /* 0x000000ff0000720c */ /* 0x000fe20001f04270 */
[----:B------:R-:W-:Y:S01]  /*8f10*/  FMUL R138, R138, R11 ;  /* 0x0000000b8a8a7220 */ /* 0x000fe20000400000 */
[----:B------:R-:W-:Y:S01]  /*8f20*/  F2FP.BF16.F32.PACK_AB R129, RZ, R129 ;  /* 0x00000081ff81723e */ /* 0x000fe200000010ff */
[----:B------:R-:W-:Y:S01]  /*8f30*/  FMUL R139, R139, R11 ;  /* 0x0000000b8b8b7220 */ /* 0x000fe20000400000 */
[----:B------:R-:W-:Y:S01]  /*8f40*/  F2FP.BF16.F32.PACK_AB R130, RZ, R130 ;  /* 0x00000082ff82723e */ /* 0x000fe200000010ff */
[----:B------:R-:W-:Y:S01]  /*8f50*/  @P1 STG.E.U16 desc[UR12][R4.64+0x12], R127 ;  /* 0x0000127f04001986 */ /* 0x000fe2000c10150c */
[----:B------:R-:W-:Y:S01]  /*8f60*/  F2FP.BF16.F32.PACK_AB R131, RZ, R131 ;  /* 0x00000083ff83723e */ /* 0x000fe200000010ff */
[-C--:B------:R-:W-:Y:S01]  /*8f70*/  FMUL R140, R140, R11.reuse ;  /* 0x0000000b8c8c7220 */ /* 0x080fe20000400000 */
[----:B------:R-:W-:Y:S01]  /*8f80*/  SHF.L.U64.HI R13, R12, 0x7, R13 ;  /* 0x000000070c0d7819 */ /* 0x000fe2000001020d */
[-C--:B------:R-:W-:Y:S01]  /*8f90*/  FMUL R141, R141, R11.reuse ;  /* 0x0000000b8d8d7220 */ /* 0x080fe20000400000 */
[----:B------:R-:W-:Y:S01]  /*8fa0*/  LOP3.LUT R15, R9, 0x2, RZ, 0xfc, !PT ;  /* 0x00000002090f7812 */ /* 0x000fe200078efcff */
[-C--:B------:R-:W-:Y:S01]  /*8fb0*/  FMUL R142, R142, R11.reuse ;  /* 0x0000000b8e8e7220 */ /* 0x080fe20000400000 */
[----:B------:R-:W-:Y:S01]  /*8fc0*/  F2FP.BF16.F32.PACK_AB R132, RZ, R132 ;  /* 0x00000084ff84723e */ /* 0x000fe200000010ff */
[----:B------:R0:W-:Y:S01]  /*8fd0*/  @P0 STG.E.U16 desc[UR12][R2.64+0x20], R128 ;  /* 0x0000208002000986 */ /* 0x0001e2000c10150c */
[----:B------:R-:W-:Y:S01]  /*8fe0*/  ISETP.GT.AND P0, PT, R0, RZ, P2 ;  /* 0x000000ff0000720c */ /* 0x000fe20001704270 */
[-C--:B------:R-:W-:Y:S01]  /*8ff0*/  FMUL R143, R143, R11.reuse ;  /* 0x0000000b8f8f7220 */ /* 0x080fe20000400000 */
[----:B------:R-:W-:Y:S01]  /*9000*/  ISETP.GT.AND P1, PT, R10, 0x19, PT ;  /* 0x000000190a00780c */ /* 0x000fe20003f24270 */
[----:B------:R-:W-:Y:S01]  /*9010*/  FMUL R144, R144, R11 ;  /* 0x0000000b90907220 */ /* 0x000fe20000400000 */
[----:B------:R-:W-:Y:S01]  /*9020*/  F2FP.BF16.F32.PACK_AB R133, RZ, R133 ;  /* 0x00000085ff85723e */ /* 0x000fe200000010ff */
[-C--:B------:R-:W-:Y:S01]  /*9030*/  FMUL R145, R145, R11.reuse ;  /* 0x0000000b91917220 */ /* 0x080fe20000400000 */
[----:B------:R-:W-:Y:S01]  /*9040*/  F2FP.BF16.F32.PACK_AB R134, RZ, R134 ;  /* 0x00000086ff86723e */ /* 0x000fe200000010ff */
[----:B------:R-:W-:Y:S01]  /*9050*/  FMUL R146, R146, R11 ;  /* 0x0000000b92927220 */ /* 0x000fe20000400000 */
[----:B------:R-:W-:Y:S01]  /*9060*/  F2FP.BF16.F32.PACK_AB R135, RZ, R135 ;  /* 0x00000087ff87723e */ /* 0x000fe200000010ff */
[-C--:B------:R-:W-:Y:S01]  /*9070*/  FMUL R147, R147, R11.reuse ;  /* 0x0000000b93937220 */ /* 0x080fe20000400000 */
[----:B------:R-:W-:Y:S01]  /*9080*/  F2FP.BF16.F32.PACK_AB R136, RZ, R136 ;  /* 0x00000088ff88723e */ /* 0x000fe200000010ff */
[----:B------:R-:W-:Y:S01]  /*9090*/  FMUL R148, R148, R11 ;  /* 0x0000000b94947220 */ /* 0x000fe20000400000 */
[----:B------:R-:W-:Y:S01]  /*90a0*/  F2FP.BF16.F32.PACK_AB R137, RZ, R137 ;  /* 0x00000089ff89723e */ /* 0x000fe200000010ff */
[----:B------:R1:W-:Y:S01]  /*90b0*/  @P0 STG.E.U16 desc[UR12][R2.64+0x22], R129 ;  /* 0x0000228102000986 */ /* 0x0003e2000c10150c */
[----:B------:R-:W-:Y:S01]  /*90c0*/  ISETP.GT.AND P0, PT, R0, 0x8, P3 ;  /* 0x000000080000780c */ /* 0x000fe20001f04270 */
[-C--:B------:R-:W-:Y:S01]  /*90d0*/  FMUL R149, R149, R11.reuse ;  /* 0x0000000b95957220 */ /* 0x080fe20000400000 */
[----:B------:R-:W-:Y:S01]  /*90e0*/  F2FP.BF16.F32.PACK_AB R138, RZ, R138 ;  /* 0x0000008aff8a723e */ /* 0x000fe200000010ff */
[----:B------:R-:W-:Y:S01]  /*90f0*/  FMUL R150, R150, R11 ;  /* 0x0000000b96967220 */ /* 0x000fe20000400000 */
[----:B------:R-:W-:Y:S01]  /*9100*/  F2FP.BF16.F32.PACK_AB R139, RZ, R139 ;  /* 0x0000008bff8b723e */ /* 0x000fe200000010ff */
[-C--:B------:R-:W-:Y:S01]  /*9110*/  FMUL R151, R151, R11.reuse ;  /* 0x0000000b97977220 */ /* 0x080fe20000400000 */
[----:B------:R-:W-:Y:S01]  /*9120*/  ISETP.GT.AND P5, PT, R10, 0x28, PT ;  /* 0x000000280a00780c */ /* 0x000fe20003fa4270 */
[-C--:B------:R-:W-:Y:S01]  /*9130*/  FMUL R88, R88, R11.reuse ;  /* 0x0000000b58587220 */ /* 0x080fe20000400000 */
[----:B------:R-:W-:Y:S01]  /*9140*/  F2FP.BF16.F32.PACK_AB R140, RZ, R140 ;  /* 0x0000008cff8c723e */ /* 0x000fe200000010ff */
[-C--:B------:R-:W-:Y:S01]  /*9150*/  FMUL R89, R89, R11.reuse ;  /* 0x0000000b59597220 */ /* 0x080fe20000400000 */
[----:B------:R-:W-:Y:S01]  /*9160*/  ISETP.GT.AND P4, PT, R10, 0x29, PT ;  /* 0x000000290a00780c */ /* 0x000fe20003f84270 */
[----:B------:R-:W-:Y:S01]  /*9170*/  FMUL R90, R90, R11 ;  /* 0x0000000b5a5a7220 */ /* 0x000fe20000400000 */
[----:B------:R-:W-:Y:S01]  /*9180*/  F2FP.BF16.F32.PACK_AB R141, RZ, R141 ;  /* 0x0000008dff8d723e */ /* 0x000fe200000010ff */
[----:B------:R-:W-:Y:S01]  /*9190*/  @P0 STG.E.U16 desc[UR12][R4.64+0x20], R130 ;  /* 0x0000208204000986 */ /* 0x000fe2000c10150c */
[----:B------:R-:W-:Y:S01]  /*91a0*/  ISETP.GT.AND P0, PT, R0, 0x8, P2 ;  /* 0x000000080000780c */ /* 0x000fe20001704270 */
[-C--:B------:R-:W-:Y:S01]  /*91b0*/  FMUL R91, R91, R11.reuse ;  /* 0x0000000b5b5b7220 */ /* 0x080fe20000400000 */
[----:B------:R-:W-:Y:S01]  /*91c0*/  ISETP.GT.AND P2, PT, R10, 0x18, PT ;  /* 0x000000180a00780c */ /* 0x000fe20003f44270 */
        /* <DEDUP_REMOVED lines=8> */
[----:B------:R-:W-:Y:S01]  /*9250*/  FMUL R96, R96, R11 ;  /* 0x0000000b60607220 */ /* 0x000fe20000400000 */
[----:B------:R-:W-:Y:S01]  /*9260*/  F2FP.BF16.F32.PACK_AB R145, RZ, R145 ;  /* 0x00000091ff91723e */ /* 0x000fe200000010ff */
[----:B------:R-:W-:Y:S01]  /*9270*/  @P0 STG.E.U16 desc[UR12][R4.64+0x22], R131 ;  /* 0x0000228304000986 */ /* 0x000fe2000c10150c */
[----:B------:R-:W-:Y:S01]  /*9280*/  IADD3 R6, P0, R9, R2, RZ ;  /* 0x0000000209067210 */ /* 0x000fe20007f1e0ff */
[-C--:B------:R-:W-:Y:S01]  /*9290*/  FMUL R97, R97, R11.reuse ;  /* 0x0000000b61617220 */ /* 0x080fe20000400000 */
[----:B------:R-:W-:Y:S01]  /*92a0*/  F2FP.BF16.F32.PACK_AB R146, RZ, R146 ;  /* 0x00000092ff92723e */ /* 0x000fe200000010ff */
[----:B------:R-:W-:Y:S01]  /*92b0*/  FMUL R98, R98, R11 ;  /* 0x0000000b62627220 */ /* 0x000fe20000400000 */
[----:B------:R-:W-:Y:S01]  /*92c0*/  F2FP.BF16.F32.PACK_AB R147, RZ, R147 ;  /* 0x00000093ff93723e */ /* 0x000fe200000010ff */
[--C-:B------:R-:W-:Y:S01]  /*92d0*/  IMAD.X R7, R13, 0x1, R3.reuse, P0 ;  /* 0x000000010d077824 */ /* 0x100fe200000e0603 */
[----:B------:R-:W-:Y:S01]  /*92e0*/  IADD3 R18, P0, R15, R2, RZ ;  /* 0x000000020f127210 */ /* 0x000fe20007f1e0ff */
[-C--:B------:R-:W-:Y:S01]  /*92f0*/  FMUL R99, R99, R11.reuse ;  /* 0x0000000b63637220 */ /* 0x080fe20000400000 */
[----:B------:R-:W-:Y:S01]  /*9300*/  F2FP.BF16.F32.PACK_AB R148, RZ, R148 ;  /* 0x00000094ff94723e */ /* 0x000fe200000010ff */
[----:B------:R-:W-:Y:S01]  /*9310*/  FMUL R100, R100, R11 ;  /* 0x0000000b64647220 */ /* 0x000fe20000400000 */
[----:B------:R-:W-:Y:S01]  /*9320*/  F2FP.BF16.F32.PACK_AB R149, RZ, R149 ;  /* 0x00000095ff95723e */ /* 0x000fe200000010ff */
[----:B------:R-:W-:Y:S01]  /*9330*/  IMAD.X R19, R13, 0x1, R3, P0 ;  /* 0x000000010d137824 */ /* 0x000fe200000e0603 */
[----:B------:R-:W-:Y:S01]  /*9340*/  ISETP.GT.AND P0, PT, R0, RZ, P2 ;  /* 0x000000ff0000720c */ /* 0x000fe20001704270 */
[-C--:B------:R-:W-:Y:S01]  /*9350*/  FMUL R101, R101, R11.reuse ;  /* 0x0000000b65657220 */ /* 0x080fe20000400000 */
[----:B------:R-:W-:Y:S01]  /*9360*/  F2FP.BF16.F32.PACK_AB R150, RZ, R150 ;  /* 0x00000096ff96723e */ /* 0x000fe200000010ff */
[----:B------:R-:W-:Y:S01]  /*9370*/  FMUL R102, R102, R11 ;  /* 0x0000000b66667220 */ /* 0x000fe20000400000 */
[----:B------:R-:W-:Y:S01]  /*9380*/  F2FP.BF16.F32.PACK_AB R151, RZ, R151 ;  /* 0x00000097ff97723e */ /* 0x000fe200000010ff */
[-C--:B------:R-:W-:Y:S01]  /*9390*/  FMUL R103, R103, R11.reuse ;  /* 0x0000000b67677220 */ /* 0x080fe20000400000 */
[----:B------:R-:W-:Y:S01]  /*93a0*/  LOP3.LUT R21, R9, 0x10, RZ, 0xfc, !PT ;  /* 0x0000001009157812 */ /* 0x000fe200078efcff */
[-C--:B------:R-:W-:Y:S01]  /*93b0*/  FMUL R104, R104, R11.reuse ;  /* 0x0000000b68687220 */ /* 0x080fe20000400000 */
[----:B------:R-:W-:Y:S01]  /*93c0*/  F2FP.BF16.F32.PACK_AB R88, RZ, R88 ;  /* 0x00000058ff58723e */ /* 0x000fe200000010ff */
[-C--:B------:R-:W-:Y:S01]  /*93d0*/  FMUL R105, R105, R11.reuse ;  /* 0x0000000b69697220 */ /* 0x080fe20000400000 */
[----:B------:R-:W-:Y:S01]  /*93e0*/  LOP3.LUT R23, R9, 0x12, RZ, 0xfc, !PT ;  /* 0x0000001209177812 */ /* 0x000fe200078efcff */
[----:B------:R-:W-:Y:S01]  /*93f0*/  FMUL R106, R106, R11 ;  /* 0x0000000b6a6a7220 */ /* 0x000fe20000400000 */
[----:B------:R-:W-:Y:S01]  /*9400*/  F2FP.BF16.F32.PACK_AB R89, RZ, R89 ;  /* 0x00000059ff59723e */ /* 0x000fe200000010ff */
[----:B------:R-:W-:Y:S01]  /*9410*/  @P0 STG.E.U16 desc[UR12][R2.64+0x30], R132 ;  /* 0x0000308402000986 */ /* 0x000fe2000c10150c */
[----:B------:R-:W-:Y:S01]  /*9420*/  ISETP.GT.AND P0, PT, R0, RZ, P1 ;  /* 0x000000ff0000720c */ /* 0x000fe20000f04270 */
        /* <DEDUP_REMOVED lines=8> */
[-C--:B------:R-:W-:Y:S01]  /*94b0*/  FMUL R111, R111, R11.reuse ;  /* 0x0000000b6f6f7220 */ /* 0x080fe20000400000 */
[----:B------:R-:W-:Y:S01]  /*94c0*/  PRMT R8, R92, 0x7610, R8 ;  /* 0x000076105c087816 */ /* 0x000fe20000000008 */
[-C--:B------:R-:W-:Y:S01]  /*94d0*/  FMUL R112, R112, R11.reuse ;  /* 0x0000000b70707220 */ /* 0x080fe20000400000 */
[----:B------:R-:W-:Y:S01]  /*94e0*/  F2FP.BF16.F32.PACK_AB R94, RZ, R94 ;  /* 0x0000005eff5e723e */ /* 0x000fe200000010ff */
[----:B------:R-:W-:Y:S01]  /*94f0*/  @P0 STG.E.U16 desc[UR12][R2.64+0x32], R133 ;  /* 0x0000328502000986 */ /* 0x000fe2000c10150c */
[----:B------:R-:W-:Y:S01]  /*9500*/  ISETP.GT.AND P0, PT, R0, 0x8, P2 ;  /* 0x000000080000780c */ /* 0x000fe20001704270 */
        /* <DEDUP_REMOVED lines=26> */
[----:B------:R-:W-:Y:S01]  /*96b0*/  @P0 STG.E.U16 desc[UR12][R4.64+0x32], R135 ;  /* 0x0000328704000986 */ /* 0x000fe2000c10150c */
[----:B------:R-:W-:Y:S01]  /*96c0*/  ISETP.GT.AND P0, PT, R0, RZ, P2 ;  /* 0x000000ff0000720c */ /* 0x000fe20001704270 */
        /* <DEDUP_REMOVED lines=135> */
[----:B------:R-:W-:-:S02]  /*9f40*/  F2FP.BF16.F32.PACK_AB R33, RZ, R33 ;  /* 0x00000021ff21723e */ /* 0x000fc400000010ff */
[----:B------:R-:W-:Y:S01]  /*9f50*/  F2FP.BF16.F32.PACK_AB R34, RZ, R34 ;  /* 0x00000022ff22723e */ /* 0x000fe200000010ff */
[----:B------:R-:W-:Y:S01]  /*9f60*/  @P0 STG.E.U16 desc[UR12][R2.64+0x62], R145 ;  /* 0x0000629102000986 */ /* 0x000fe2000c10150c */
[----:B------:R-:W-:Y:S02]  /*9f70*/  ISETP.GT.AND P0, PT, R0, 0x8, P3 ;  /* 0x000000080000780c */ /* 0x000fe40001f04270 */
[----:B------:R-:W-:Y:S02]  /*9f80*/  F2FP.BF16.F32.PACK_AB R35, RZ, R35 ;  /* 0x00000023ff23723e */ /* 0x000fe400000010ff */
[----:B------:R-:W-:Y:S02]  /*9f90*/  F2FP.BF16.F32.PACK_AB R36, RZ, R36 ;  /* 0x00000024ff24723e */ /* 0x000fe400000010ff */
[----:B------:R-:W-:Y:S02]  /*9fa0*/  F2FP.BF16.F32.PACK_AB R37, RZ, R37 ;  /* 0x00000025ff25723e */ /* 0x000fe400000010ff */
[----:B------:R-:W-:-:S02]  /*9fb0*/  F2FP.BF16.F32.PACK_AB R38, RZ, R38 ;  /* 0x00000026ff26723e */ /* 0x000fc400000010ff */
[----:B------:R-:W-:Y:S02]  /*9fc0*/  F2FP.BF16.F32.PACK_AB R39, RZ, R39 ;  /* 0x00000027ff27723e */ /* 0x000fe400000010ff */
[----:B------:R-:W-:Y:S01]  /*9fd0*/  F2FP.BF16.F32.PACK_AB R40, RZ, R40 ;  /* 0x00000028ff28723e */ /* 0x000fe200000010ff */
[----:B------:R-:W-:Y:S01]  /*9fe0*/  @P0 STG.E.U16 desc[UR12][R4.64+0x60], R146 ;  /* 0x0000609204000986 */ /* 0x000fe2000c10150c */
[----:B------:R-:W-:Y:S02]  /*9ff0*/  ISETP.GT.AND P0, PT, R0, 0x8, P1 ;  /* 0x000000080000780c */ /* 0x000fe40000f04270 */
[----:B------:R-:W-:Y:S02]  /*a000*/  F2FP.BF16.F32.PACK_AB R41, RZ, R41 ;  /* 0x00000029ff29723e */ /* 0x000fe400000010ff */
[----:B------:R-:W-:Y:S02]  /*a010*/  F2FP.BF16.F32.PACK_AB R42, RZ, R42 ;  /* 0x0000002aff2a723e */ /* 0x000fe400000010ff */
[----:B------:R-:W-:-:S02]  /*a020*/  F2FP.BF16.F32.PACK_AB R43, RZ, R43 ;  /* 0x0000002bff2b723e */ /* 0x000fc400000010ff */
[----:B------:R-:W-:Y:S02]  /*a030*/  F2FP.BF16.F32.PACK_AB R44, RZ, R44 ;  /* 0x0000002cff2c723e */ /* 0x000fe400000010ff */
[----:B------:R-:W-:Y:S02]  /*a040*/  F2FP.BF16.F32.PACK_AB R45, RZ, R45 ;  /* 0x0000002dff2d723e */ /* 0x000fe400000010ff */
[----:B------:R-:W-:Y:S01]  /*a050*/  F2FP.BF16.F32.PACK_AB R46, RZ, R46 ;  /* 0x0000002eff2e723e */ /* 0x000fe200000010ff */
[----:B------:R-:W-:Y:S01]  /*a060*/  @P0 STG.E.U16 desc[UR12][R4.64+0x62], R147 ;  /* 0x0000629304000986 */ /* 0x000fe2000c10150c */
[----:B------:R-:W-:Y:S02]  /*a070*/  ISETP.GT.AND P0, PT, R0, RZ, P2 ;  /* 0x000000ff0000720c */ /* 0x000fe40001704270 */
[----:B------:R-:W-:Y:S02]  /*a080*/  F2FP.BF16.F32.PACK_AB R47, RZ, R47 ;  /* 0x0000002fff2f723e */ /* 0x000fe400000010ff */
[----:B------:R-:W-:-:S02]  /*a090*/  F2FP.BF16.F32.PACK_AB R48, RZ, R48 ;  /* 0x00000030ff30723e */ /* 0x000fc400000010ff */
[----:B------:R-:W-:Y:S02]  /*a0a0*/  F2FP.BF16.F32.PACK_AB R49, RZ, R49 ;  /* 0x00000031ff31723e */ /* 0x000fe400000010ff */
[----:B------:R-:W-:Y:S02]  /*a0b0*/  F2FP.BF16.F32.PACK_AB R50, RZ, R50 ;  /* 0x00000032ff32723e */ /* 0x000fe400000010ff */
[----:B------:R-:W-:Y:S02]  /*a0c0*/  F2FP.BF16.F32.PACK_AB R51, RZ, R51 ;  /* 0x00000033ff33723e */ /* 0x000fe400000010ff */
[----:B------:R-:W-:Y:S01]  /*a0d0*/  F2FP.BF16.F32.PACK_AB R52, RZ, R52 ;  /* 0x00000034ff34723e */ /* 0x000fe200000010ff */
[----:B------:R-:W-:Y:S01]  /*a0e0*/  @P0 STG.E.U16 desc[UR12][R2.64+0x70], R148 ;  /* 0x0000709402000986 */ /* 0x000fe2000c10150c */
[----:B------:R-:W-:Y:S02]  /*a0f0*/  ISETP.GT.AND P0, PT, R10, 0x39, PT ;  /* 0x000000390a00780c */ /* 0x000fe40003f04270 */
[----:B------:R-:W-:-:S02]  /*a100*/  F2FP.BF16.F32.PACK_AB R53, RZ, R53 ;  /* 0x00000035ff35723e */ /* 0x000fc400000010ff */
[----:B------:R-:W-:Y:S02]  /*a110*/  ISETP.GT.AND P6, PT, R0, RZ, P0 ;  /* 0x000000ff0000720c */ /* 0x000fe400007c4270 */
[----:B------:R-:W-:-:S11]  /*a120*/  F2FP.BF16.F32.PACK_AB R54, RZ, R54 ;  /* 0x00000036ff36723e */ /* 0x000fd600000010ff */
[----:B------:R-:W-:Y:S01]  /*a130*/  @P6 STG.E.U16 desc[UR12][R2.64+0x72], R149 ;  /* 0x0000729502006986 */ /* 0x000fe2000c10150c */
[----:B------:R-:W-:-:S13]  /*a140*/  ISETP.GT.AND P6, PT, R0, 0x8, P2 ;  /* 0x000000080000780c */ /* 0x000fda00017c4270 */
[----:B------:R-:W-:Y:S01]  /*a150*/  @P6 STG.E.U16 desc[UR12][R4.64+0x70], R150 ;  /* 0x0000709604006986 */ /* 0x000fe2000c10150c */
[----:B------:R-:W-:-:S13]  /*a160*/  ISETP.GT.AND P6, PT, R0, 0x8, P0 ;  /* 0x000000080000780c */ /* 0x000fda00007c4270 */
[----:B------:R-:W-:Y:S01]  /*a170*/  @P6 STG.E.U16 desc[UR12][R4.64+0x72], R151 ;  /* 0x0000729704006986 */ /* 0x000fe2000c10150c */
[----:B0-----:R-:W-:-:S05]  /*a180*/  IADD3 R128, P6, R21, R2, RZ ;  /* 0x0000000215807210 */ /* 0x001fca0007fde0ff */
[----:B-1----:R-:W-:Y:S01]  /*a190*/  IMAD.X R129, R13, 0x1, R3, P6 ;  /* 0x000000010d817824 */ /* 0x002fe200030e0603 */
[----:B------:R-:W-:-:S04]  /*a1a0*/  ISETP.GT.AND P6, PT, R10, RZ, PT ;  /* 0x000000ff0a00720c */ /* 0x000fc80003fc4270 */
[----:B------:R-:W-:-:S13]  /*a1b0*/  ISETP.GT.AND P6, PT, R0, 0x40, P6 ;  /* 0x000000400000780c */ /* 0x000fda00037c4270 */
[----:B------:R-:W-:Y:S01]  /*a1c0*/  @P6 STG.E.U16 desc[UR12][R6.64], R88 ;  /* 0x0000005806006986 */ /* 0x000fe2000c10150c */
[----:B------:R-:W-:-:S05]  /*a1d0*/  IADD3 R120, P6, R23, R2, RZ ;  /* 0x0000000217787210 */ /* 0x000fca0007fde0ff */
[----:B------:R-:W-:Y:S01]  /*a1e0*/  IMAD.X R121, R13, 0x1, R3, P6 ;  /* 0x000000010d797824 */ /* 0x000fe200030e0603 */
[----:B------:R-:W-:-:S04]  /*a1f0*/  ISETP.GT.AND P6, PT, R10, 0x1, PT ;  /* 0x000000010a00780c */ /* 0x000fc80003fc4270 */
[----:B------:R-:W-:-:S13]  /*a200*/  ISETP.GT.AND P6, PT, R0, 0x40, P6 ;  /* 0x000000400000780c */ /* 0x000fda00037c4270 */
[----:B------:R0:W-:Y:S01]  /*a210*/  @P6 STG.E.U16 desc[UR12][R18.64], R89 ;  /* 0x0000005912006986 */ /* 0x0001e2000c10150c */
[----:B------:R-:W-:-:S05]  /*a220*/  IADD3 R16, P6, R9, R4, RZ ;  /* 0x0000000409107210 */ /* 0x000fca0007fde0ff */
[----:B------:R-:W-:Y:S01]  /*a230*/  IMAD.X R17, R13, 0x1, R5, P6 ;  /* 0x000000010d117824 */ /* 0x000fe200030e0605 */
[----:B------:R-:W-:-:S04]  /*a240*/  ISETP.GT.AND P6, PT, R10, RZ, PT ;  /* 0x000000ff0a00720c */ /* 0x000fc80003fc4270 */
[----:B------:R-:W-:Y:S02]  /*a250*/  ISETP.GT.AND P6, PT, R0, 0x48, P6 ;  /* 0x000000480000780c */ /* 0x000fe400037c4270 */
[C---:B0-----:R-:W-:Y:S02]  /*a260*/  LOP3.LUT R19, R9.reuse, 0x20, RZ, 0xfc, !PT ;  /* 0x0000002009137812 */ /* 0x041fe400078efcff */
[----:B------:R-:W-:-:S09]  /*a270*/  LOP3.LUT R89, R9, 0x22, RZ, 0xfc, !PT ;  /* 0x0000002209597812 */ /* 0x000fd200078efcff */
        /* <DEDUP_REMOVED lines=8> */
[----:B------:R-:W-:-:S04]  /*a300*/  ISETP.GT.AND P6, PT, R10, 0x8, PT ;  /* 0x000000080a00780c */ /* 0x000fc80003fc4270 */
[----:B------:R-:W-:Y:S02]  /*a310*/  ISETP.GT.AND P6, PT, R0, 0x40, P6 ;  /* 0x000000400000780c */ /* 0x000fe400037c4270 */
[----:B0-----:R-:W-:-:S11]  /*a320*/  LOP3.LUT R91, R9, 0x30, RZ, 0xfc, !PT ;  /* 0x00000030095b7812 */ /* 0x001fd600078efcff */
[----:B------:R0:W-:Y:S01]  /*a330*/  @P6 STG.E.U16 desc[UR12][R128.64], R8 ;  /* 0x0000000880006986 */ /* 0x0001e2000c10150c */
[----:B------:R-:W-:-:S05]  /*a340*/  IADD3 R122, P6, R89, R2, RZ ;  /* 0x00000002597a7210 */ /* 0x000fca0007fde0ff */
[----:B------:R-:W-:Y:S01]  /*a350*/  IMAD.X R123, R13, 0x1, R3, P6 ;  /* 0x000000010d7b7824 */ /* 0x000fe200030e0603 */
[----:B------:R-:W-:-:S04]  /*a360*/  ISETP.GT.AND P6, PT, R10, 0x9, PT ;  /* 0x000000090a00780c */ /* 0x000fc80003fc4270 */
[----:B------:R-:W-:Y:S02]  /*a370*/  ISETP.GT.AND P6, PT, R0, 0x40, P6 ;  /* 0x000000400000780c */ /* 0x000fe400037c4270 */
[----:B0-----:R-:W-:-:S11]  /*a380*/  PRMT R8, R96, 0x7610, R8 ;  /* 0x0000761060087816 */ /* 0x001fd60000000008 */
[----:B------:R0:W-:Y:S01]  /*a390*/  @P6 STG.E.U16 desc[UR12][R120.64], R93 ;  /* 0x0000005d78006986 */ /* 0x0001e2000c10150c */
[----:B------:R-:W-:-:S05]  /*a3a0*/  IADD3 R92, P6, R21, R4, RZ ;  /* 0x00000004155c7210 */ /* 0x000fca0007fde0ff */
[----:B0-----:R-:W-:Y:S01]  /*a3b0*/  IMAD.X R93, R13, 0x1, R5, P6 ;  /* 0x000000010d5d7824 */ /* 0x001fe200030e0605 */
        /* <DEDUP_REMOVED lines=80> */
[----:B------:R-:W-:Y:S02]  /*a8c0*/  ISETP.GT.AND P6, PT, R0, 0x40, P5 ;  /* 0x000000400000780c */ /* 0x000fe40002fc4270 */
[----:B0-----:R-:W-:-:S11]  /*a8d0*/  LOP3.LUT R107, R9, 0x70, RZ, 0xfc, !PT ;  /* 0x00000070096b7812 */ /* 0x001fd600078efcff */
[----:B------:R-:W-:Y:S01]  /*a8e0*/  @P6 STG.E.U16 desc[UR12][R126.64], R8 ;  /* 0x000000087e006986 */ /* 0x000fe2000c10150c */
[----:B------:R-:W-:-:S05]  /*a8f0*/  IADD3 R122, P6, R105, R2, RZ ;  /* 0x00000002697a7210 */ /* 0x000fca0007fde0ff */
[----:B------:R-:W-:Y:S01]  /*a900*/  IMAD.X R123, R13, 0x1, R3, P6 ;  /* 0x000000010d7b7824 */ /* 0x000fe200030e0603 */
[----:B------:R-:W-:-:S13]  /*a910*/  ISETP.GT.AND P6, PT, R0, 0x40, P4 ;  /* 0x000000400000780c */ /* 0x000fda00027c4270 */
[----:B------:R0:W-:Y:S01]  /*a920*/  @P6 STG.E.U16 desc[UR12][R120.64], R109 ;  /* 0x0000006d78006986 */ /* 0x0001e2000c10150c */
[----:B------:R-:W-:-:S05]  /*a930*/  IADD3 R108, P6, R99, R4, RZ ;  /* 0x00000004636c7210 */ /* 0x000fca0007fde0ff */
[----:B0-----:R-:W-:Y:S01]  /*a940*/  IMAD.X R109, R13, 0x1, R5, P6 ;  /* 0x000000010d6d7824 */ /* 0x001fe200030e0605 */
[----:B------:R-:W-:-:S13]  /*a950*/  ISETP.GT.AND P6, PT, R0, 0x48, P5 ;  /* 0x000000480000780c */ /* 0x000fda0002fc4270 */
[----:B------:R0:W-:Y:S01]  /*a960*/  @P6 STG.E.U16 desc[UR12][R108.64], R110 ;  /* 0x0000006e6c006986 */ /* 0x0001e2000c10150c */
[----:B------:R-:W-:-:S05]  /*a970*/  IADD3 R126, P6, R101, R4, RZ ;  /* 0x00000004657e7210 */ /* 0x000fca0007fde0ff */
[----:B------:R-:W-:Y:S01]  /*a980*/  IMAD.X R127, R13, 0x1, R5, P6 ;  /* 0x000000010d7f7824 */ /* 0x000fe200030e0605 */
[----:B------:R-:W-:Y:S02]  /*a990*/  ISETP.GT.AND P6, PT, R0, 0x48, P4 ;  /* 0x000000480000780c */ /* 0x000fe400027c4270 */
[----:B0-----:R-:W-:-:S11]  /*a9a0*/  LOP3.LUT R109, R9, 0x72, RZ, 0xfc, !PT ;  /* 0x00000072096d7812 */ /* 0x001fd600078efcff */
[----:B------:R0:W-:Y:S01]  /*a9b0*/  @P6 STG.E.U16 desc[UR12][R126.64], R111 ;  /* 0x0000006f7e006986 */ /* 0x0001e2000c10150c */
[----:B------:R-:W-:-:S05]  /*a9c0*/  IADD3 R120, P6, R107, R2, RZ ;  /* 0x000000026b787210 */ /* 0x000fca0007fde0ff */
[----:B------:R-:W-:Y:S01]  /*a9d0*/  IMAD.X R121, R13, 0x1, R3, P6 ;  /* 0x000000010d797824 */ /* 0x000fe200030e0603 */
[----:B------:R-:W-:-:S13]  /*a9e0*/  ISETP.GT.AND P6, PT, R0, 0x40, P3 ;  /* 0x000000400000780c */ /* 0x000fda0001fc4270 */
        /* <DEDUP_REMOVED lines=13> */
[----:B-1----:R-:W-:-:S05]  /*aac0*/  IADD3 R112, P6, R107, R4, RZ ;  /* 0x000000046b707210 */ /* 0x002fca0007fde0ff */
[----:B--2---:R-:W-:Y:S01]  /*aad0*/  IMAD.X R113, R13, 0x1, R5, P6 ;  /* 0x000000010d717824 */ /* 0x004fe200030e0605 */
[----:B------:R-:W-:-:S13]  /*aae0*/  ISETP.GT.AND P6, PT, R0, 0x40, P2 ;  /* 0x000000400000780c */ /* 0x000fda00017c4270 */
[----:B------:R-:W-:Y:S01]  /*aaf0*/  @P6 STG.E.U16 desc[UR12][R120.64], R116 ;  /* 0x0000007478006986 */ /* 0x000fe2000c10150c */
[----:B------:R-:W-:-:S05]  /*ab00*/  IADD3 R4, P6, R109, R4, RZ ;  /* 0x000000046d047210 */ /* 0x000fca0007fde0ff */
[----:B------:R-:W-:Y:S01]  /*ab10*/  IMAD.X R5, R13, 0x1, R5, P6 ;  /* 0x000000010d057824 */ /* 0x000fe200030e0605 */
[----:B------:R-:W-:-:S13]  /*ab20*/  ISETP.GT.AND P6, PT, R0, 0x40, P0 ;  /* 0x000000400000780c */ /* 0x000fda00007c4270 */
[----:B------:R-:W-:Y:S01]  /*ab30*/  @P6 STG.E.U16 desc[UR12][R128.64], R117 ;  /* 0x0000007580006986 */ /* 0x000fe2000c10150c */
[----:B---3--:R-:W-:-:S05]  /*ab40*/  IADD3 R2, P6, R6, R9, RZ ;  /* 0x0000000906027210 */ /* 0x008fca0007fde0ff */
[----:B------:R-:W-:Y:S01]  /*ab50*/  IMAD.X R3, R7, 0x1, R13, P6 ;  /* 0x0000000107037824 */ /* 0x000fe200030e060d */
[----:B------:R-:W-:-:S13]  /*ab60*/  ISETP.GT.AND P6, PT, R0, 0x48, P2 ;  /* 0x000000480000780c */ /* 0x000fda00017c4270 */
[----:B------:R1:W-:Y:S01]  /*ab70*/  @P6 STG.E.U16 desc[UR12][R112.64], R118 ;  /* 0x0000007670006986 */ /* 0x0003e2000c10150c */
[----:B0-----:R-:W-:-:S05]  /*ab80*/  IADD3 R110, P6, R15, R6, RZ ;  /* 0x000000060f6e7210 */ /* 0x001fca0007fde0ff */
[----:B------:R-:W-:Y:S01]  /*ab90*/  IMAD.X R111, R7, 0x1, R13, P6 ;  /* 0x00000001076f7824 */ /* 0x000fe200030e060d */
[----:B------:R-:W-:-:S13]  /*aba0*/  ISETP.GT.AND P6, PT, R0, 0x48, P0 ;  /* 0x000000480000780c */ /* 0x000fda00007c4270 */
[----:B------:R0:W-:Y:S01]  /*abb0*/  @P6 STG.E.U16 desc[UR12][R4.64], R119 ;  /* 0x0000007704006986 */ /* 0x0001e2000c10150c */
[----:B------:R-:W-:-:S05]  /*abc0*/  IADD3 R114, P6, R21, R6, RZ ;  /* 0x0000000615727210 */ /* 0x000fca0007fde0ff */
[----:B------:R-:W-:Y:S01]  /*abd0*/  IMAD.X R115, R7, 0x1, R13, P6 ;  /* 0x0000000107737824 */ /* 0x000fe200030e060d */
[----:B------:R-:W-:-:S04]  /*abe0*/  ISETP.GT.AND P6, PT, R10, RZ, PT ;  /* 0x000000ff0a00720c */ /* 0x000fc80003fc4270 */
[----:B------:R-:W-:-:S13]  /*abf0*/  ISETP.GT.AND P6, PT, R0, 0x80, P6 ;  /* 0x000000800000780c */ /* 0x000fda00037c4270 */
[----:B------:R2:W-:Y:S01]  /*ac00*/  @P6 STG.E.U16 desc[UR12][R2.64], R56 ;  /* 0x0000003802006986 */ /* 0x0005e2000c10150c */
[----:B-1----:R-:W-:-:S05]  /*ac10*/  IADD3 R112, P6, R23, R6, RZ ;  /* 0x0000000617707210 */ /* 0x002fca0007fde0ff */
[----:B------:R-:W-:Y:S01]  /*ac20*/  IMAD.X R113, R7, 0x1, R13, P6 ;  /* 0x0000000107717824 */ /* 0x000fe200030e060d */
[----:B------:R-:W-:-:S04]  /*ac30*/  ISETP.GT.AND P6, PT, R10, 0x1, PT ;  /* 0x000000010a00780c */ /* 0x000fc80003fc4270 */
[----:B------:R-:W-:-:S13]  /*ac40*/  ISETP.GT.AND P6, PT, R0, 0x80, P6 ;  /* 0x000000800000780c */ /* 0x000fda00037c4270 */
[----:B------:R1:W-:Y:S01]  /*ac50*/  @P6 STG.E.U16 desc[UR12][R110.64], R57 ;  /* 0x000000396e006986 */ /* 0x0003e2000c10150c */
[----:B0-----:R-:W-:-:S05]  /*ac60*/  IADD3 R4, P6, R16, R9, RZ ;  /* 0x0000000910047210 */ /* 0x001fca0007fde0ff */
[----:B------:R-:W-:Y:S01]  /*ac70*/  IMAD.X R5, R17, 0x1, R13, P6 ;  /* 0x0000000111057824 */ /* 0x000fe200030e060d */
[----:B------:R-:W-:-:S04]  /*ac80*/  ISETP.GT.AND P6, PT, R10, RZ, PT ;  /* 0x000000ff0a00720c */ /* 0x000fc80003fc4270 */
[----:B------:R-:W-:-:S13]  /*ac90*/  ISETP.GT.AND P6, PT, R0, 0x88, P6 ;  /* 0x000000880000780c */ /* 0x000fda00037c4270 */
[----:B------:R-:W-:Y:S01]  /*aca0*/  @P6 STG.E.U16 desc[UR12][R4.64], R58 ;  /* 0x0000003a04006986 */ /* 0x000fe2000c10150c */
[----:B--2---:R-:W-:-:S05]  /*acb0*/  IADD3 R56, P6, R16, R15, RZ ;  /* 0x0000000f10387210 */ /* 0x004fca0007fde0ff */
[----:B-1----:R-:W-:Y:S01]  /*acc0*/  IMAD.X R57, R17, 0x1, R13, P6 ;  /* 0x0000000111397824 */ /* 0x002fe200030e060d */
[----:B------:R-:W-:-:S04]  /*acd0*/  ISETP.GT.AND P6, PT, R10, 0x1, PT ;  /* 0x000000010a00780c */ /* 0x000fc80003fc4270 */
[----:B------:R-:W-:-:S13]  /*ace0*/  ISETP.GT.AND P6, PT, R0, 0x88, P6 ;  /* 0x000000880000780c */ /* 0x000fda00037c4270 */
[----:B------:R0:W-:Y:S01]  /*acf0*/  @P6 STG.E.U16 desc[UR12][R56.64], R59 ;  /* 0x0000003b38006986 */ /* 0x0001e2000c10150c */
        /* <DEDUP_REMOVED lines=10> */
[----:B0-----:R-:W-:-:S05]  /*ada0*/  IADD3 R56, P6, R21, R16, RZ ;  /* 0x0000001015387210 */ /* 0x001fca0007fde0ff */
        /* <DEDUP_REMOVED lines=9> */
[----:B-1----:R-:W-:-:S05]  /*ae40*/  IADD3 R60, P6, R91, R6, RZ ;  /* 0x000000065b3c7210 */ /* 0x002fca0007fde0ff */
[----:B--2---:R-:W-:Y:S01]  /*ae50*/  IMAD.X R61, R7, 0x1, R13, P6 ;  /* 0x00000001073d7824 */ /* 0x004fe200030e060d */
[----:B------:R-:W-:-:S04]  /*ae60*/  ISETP.GT.AND P6, PT, R10, 0x10, PT ;  /* 0x000000100a00780c */ /* 0x000fc80003fc4270 */
[----:B------:R-:W-:-:S13]  /*ae70*/  ISETP.GT.AND P6, PT, R0, 0x80, P6 ;  /* 0x000000800000780c */ /* 0x000fda00037c4270 */
[----:B------:R1:W-:Y:S01]  /*ae80*/  @P6 STG.E.U16 desc[UR12][R110.64], R64 ;  /* 0x000000406e006986 */ /* 0x0003e2000c10150c */
[----:B0-----:R-:W-:-:S05]  /*ae90*/  IADD3 R62, P6, R93, R6, RZ ;  /* 0x000000065d3e7210 */ /* 0x001fca0007fde0ff */
[----:B---3--:R-:W-:Y:S01]  /*aea0*/  IMAD.X R63, R7, 0x1, R13, P6 ;  /* 0x00000001073f7824 */ /* 0x008fe200030e060d */
        /* <DEDUP_REMOVED lines=14> */
[----:B0-----:R-:W-:Y:S01]  /*af90*/  IMAD.X R65, R7, 0x1, R13, P6 ;  /* 0x0000000107417824 */ /* 0x001fe200030e060d */
[----:B------:R-:W-:-:S04]  /*afa0*/  ISETP.GT.AND P6, PT, R10, 0x18, PT ;  /* 0x000000180a00780c */ /* 0x000fc80003fc4270 */
[----:B------:R-:W-:-:S13]  /*afb0*/  ISETP.GT.AND P6, PT, R0, 0x80, P6 ;  /* 0x000000800000780c */ /* 0x000fda00037c4270 */
[----:B------:R0:W-:Y:S01]  /*afc0*/  @P6 STG.E.U16 desc[UR12][R60.64], R68 ;  /* 0x000000443c006986 */ /* 0x0001e2000c10150c */
[----:B--2---:R-:W-:-:S05]  /*afd0*/  IADD3 R66, P6, R97, R6, RZ ;  /* 0x0000000661427210 */ /* 0x004fca0007fde0ff */
        /* <DEDUP_REMOVED lines=19> */
[----:B-1----:R-:W-:-:S05]  /*b110*/  IADD3 R62, P6, R101, R6, RZ ;  /* 0x00000006653e7210 */ /* 0x002fca0007fde0ff */
[----:B------:R-:W-:Y:S01]  /*b120*/  IMAD.X R63, R7, 0x1, R13, P6 ;  /* 0x00000001073f7824 */ /* 0x000fe200030e060d */
[----:B------:R-:W-:-:S04]  /*b130*/  ISETP.GT.AND P6, PT, R10, 0x21, PT ;  /* 0x000000210a00780c */ /* 0x000fc80003fc4270 */
[----:B------:R-:W-:-:S13]  /*b140*/  ISETP.GT.AND P6, PT, R0, 0x80, P6 ;  /* 0x000000800000780c */ /* 0x000fda00037c4270 */
[----:B------:R1:W-:Y:S01]  /*b150*/  @P6 STG.E.U16 desc[UR12][R66.64], R73 ;  /* 0x0000004942006986 */ /* 0x0003e2000c10150c */
[----:B--2---:R-:W-:-:S05]  /*b160*/  IADD3 R56, P6, R95, R16, RZ ;  /* 0x000000105f387210 */ /* 0x004fca0007fde0ff */
[----:B------:R-:W-:Y:S01]  /*b170*/  IMAD.X R57, R17, 0x1, R13, P6 ;  /* 0x0000000111397824 */ /* 0x000fe200030e060d */
[----:B------:R-:W-:-:S04]  /*b180*/  ISETP.GT.AND P6, PT, R10, 0x20, PT ;  /* 0x000000200a00780c */ /* 0x000fc80003fc4270 */
[----:B------:R-:W-:-:S13]  /*b190*/  ISETP.GT.AND P6, PT, R0, 0x88, P6 ;  /* 0x000000880000780c */ /* 0x000fda00037c4270 */
[----:B------:R2:W-:Y:S01]  /*b1a0*/  @P6 STG.E.U16 desc[UR12][R56.64], R74 ;  /* 0x0000004a38006986 */ /* 0x0005e2000c10150c */
[----:B---3--:R-:W-:-:S05]  /*b1b0*/  IADD3 R58, P6, R97, R16, RZ ;  /* 0x00000010613a7210 */ /* 0x008fca0007fde0ff */
[----:B------:R-:W-:Y:S01]  /*b1c0*/  IMAD.X R59, R17, 0x1, R13, P6 ;  /* 0x00000001113b7824 */ /* 0x000fe200030e060d */
[----:B------:R-:W-:-:S04]  /*b1d0*/  ISETP.GT.AND P6, PT, R10, 0x21, PT ;  /* 0x000000210a00780c */ /* 0x000fc80003fc4270 */
[----:B------:R-:W-:-:S13]  /*b1e0*/  ISETP.GT.AND P6, PT, R0, 0x88, P6 ;  /* 0x000000880000780c */ /* 0x000fda00037c4270 */
[----:B------:R3:W-:Y:S01]  /*b1f0*/  @P6 STG.E.U16 desc[UR12][R58.64], R75 ;  /* 0x0000004b3a006986 */ /* 0x0007e2000c10150c */
[----:B0-----:R-:W-:-:S05]  /*b200*/  IADD3 R64, P6, R103, R6, RZ ;  /* 0x0000000667407210 */ /* 0x001fca0007fde0ff */
[----:B------:R-:W-:Y:S01]  /*b210*/  IMAD.X R65, R7, 0x1, R13, P6 ;  /* 0x0000000107417824 */ /* 0x000fe200030e060d */
[----:B------:R-:W-:-:S13]  /*b220*/  ISETP.GT.AND P6, PT, R0, 0x80, P5 ;  /* 0x000000800000780c */ /* 0x000fda0002fc4270 */
[----:B------:R0:W-:Y:S01]  /*b230*/  @P6 STG.E.U16 desc[UR12][R60.64], R76 ;  /* 0x0000004c3c006986 */ /* 0x0001e2000c10150c */
[----:B-1----:R-:W-:-:S05]  /*b240*/  IADD3 R66, P6, R105, R6, RZ ;  /* 0x0000000669427210 */ /* 0x002fca0007fde0ff */
[----:B------:R-:W-:Y:S01]  /*b250*/  IMAD.X R67, R7, 0x1, R13, P6 ;  /* 0x0000000107437824 */ /* 0x000fe200030e060d */
[----:B------:R-:W-:-:S13]  /*b260*/  ISETP.GT.AND P6, PT, R0, 0x80, P4 ;  /* 0x000000800000780c */ /* 0x000fda00027c4270 */
[----:B------:R1:W-:Y:S01]  /*b270*/  @P6 STG.E.U16 desc[UR12][R62.64], R77 ;  /* 0x0000004d3e006986 */ /* 0x0003e2000c10150c */
[----:B--2---:R-:W-:-:S05]  /*b280*/  IADD3 R56, P6, R99, R16, RZ ;  /* 0x0000001063387210 */ /* 0x004fca0007fde0ff */
[----:B------:R-:W-:Y:S01]  /*b290*/  IMAD.X R57, R17, 0x1, R13, P6 ;  /* 0x0000000111397824 */ /* 0x000fe200030e060d */
[----:B------:R-:W-:-:S13]  /*b2a0*/  ISETP.GT.AND P6, PT, R0, 0x88, P5 ;  /* 0x000000880000780c */ /* 0x000fda0002fc4270 */
[----:B------:R2:W-:Y:S01]  /*b2b0*/  @P6 STG.E.U16 desc[UR12][R56.64], R78 ;  /* 0x0000004e38006986 */ /* 0x0005e2000c10150c */
[----:B---3--:R-:W-:-:S05]  /*b2c0*/  IADD3 R58, P6, R101, R16, RZ ;  /* 0x00000010653a7210 */ /* 0x008fca0007fde0ff */
[----:B------:R-:W-:Y:S01]  /*b2d0*/  IMAD.X R59, R17, 0x1, R13, P6 ;  /* 0x00000001113b7824 */ /* 0x000fe200030e060d */
[----:B------:R-:W-:-:S13]  /*b2e0*/  ISETP.GT.AND P6, PT, R0, 0x88, P4 ;  /* 0x000000880000780c */ /* 0x000fda00027c4270 */
[----:B------:R3:W-:Y:S01]  /*b2f0*/  @P6 STG.E.U16 desc[UR12][R58.64], R79 ;  /* 0x0000004f3a006986 */ /* 0x0007e2000c10150c */
[----:B0-----:R-:W-:-:S05]  /*b300*/  IADD3 R60, P6, R107, R6, RZ ;  /* 0x000000066b3c7210 */ /* 0x001fca0007fde0ff */
[----:B------:R-:W-:Y:S01]  /*b310*/  IMAD.X R61, R7, 0x1, R13, P6 ;  /* 0x00000001073d7824 */ /* 0x000fe200030e060d */
[----:B------:R-:W-:-:S13]  /*b320*/  ISETP.GT.AND P6, PT, R0, 0x80, P3 ;  /* 0x000000800000780c */ /* 0x000fda0001fc4270 */
[----:B------:R-:W-:Y:S01]  /*b330*/  @P6 STG.E.U16 desc[UR12][R64.64], R80 ;  /* 0x0000005040006986 */ /* 0x000fe2000c10150c */
[----:B-1----:R-:W-:-:S05]  /*b340*/  IADD3 R62, P6, R109, R6, RZ ;  /* 0x000000066d3e7210 */ /* 0x002fca0007fde0ff */
[----:B------:R-:W-:Y:S01]  /*b350*/  IMAD.X R63, R7, 0x1, R13, P6 ;  /* 0x00000001073f7824 */ /* 0x000fe200030e060d */
[----:B------:R-:W-:-:S13]  /*b360*/  ISETP.GT.AND P6, PT, R0, 0x80, P1 ;  /* 0x000000800000780c */ /* 0x000fda0000fc4270 */
[----:B------:R-:W-:Y:S01]  /*b370*/  @P6 STG.E.U16 desc[UR12][R66.64], R81 ;  /* 0x0000005142006986 */ /* 0x000fe2000c10150c */
[----:B------:R-:W-:-:S05]  /*b380*/  IADD3 R6, P6, R103, R16, RZ ;  /* 0x0000001067067210 */ /* 0x000fca0007fde0ff */
        /* <DEDUP_REMOVED lines=15> */
[----:B------:R-:W-:-:S05]  /*b480*/  IADD3 R16, P6, R2, R9, RZ ;  /* 0x0000000902107210 */ /* 0x000fca0007fde0ff */
        /* <DEDUP_REMOVED lines=9> */
[----:B------:R-:W-:-:S04]  /*b520*/  ISETP.GT.AND P6, PT, R10, RZ, PT ;  /* 0x000000ff0a00720c */ /* 0x000fc80003fc4270 */
[----:B------:R-:W-:-:S13]  /*b530*/  ISETP.GT.AND P6, PT, R0, 0xc0, P6 ;  /* 0x000000c00000780c */ /* 0x000fda00037c4270 */
[----:B------:R2:W-:Y:S01]  /*b540*/  @P6 STG.E.U16 desc[UR12][R16.64], R24 ;  /* 0x0000001810006986 */ /* 0x0005e2000c10150c */
[----:B0-----:R-:W-:-:S05]  /*b550*/  IADD3 R58, P6, R2, R23, RZ ;  /* 0x00000017023a7210 */ /* 0x001fca0007fde0ff */
[----:B------:R-:W-:Y:S01]  /*b560*/  IMAD.X R59, R3, 0x1, R13, P6 ;  /* 0x00000001033b7824 */ /* 0x000fe200030e060d */
[----:B------:R-:W-:-:S04]  /*b570*/  ISETP.GT.AND P6, PT, R10, 0x1, PT ;  /* 0x000000010a00780c */ /* 0x000fc80003fc4270 */
[----:B------:R-:W-:-:S13]  /*b580*/  ISETP.GT.AND P6, PT, R0, 0xc0, P6 ;  /* 0x000000c00000780c */ /* 0x000fda00037c4270 */
[----:B------:R-:W-:Y:S01]  /*b590*/  @P6 STG.E.U16 desc[UR12][R56.64], R25 ;  /* 0x0000001938006986 */ /* 0x000fe2000c10150c */
[----:B-1----:R-:W-:-:S05]  /*b5a0*/  IADD3 R6, P6, R4, R9, RZ ;  /* 0x0000000904067210 */ /* 0x002fca0007fde0ff */
[----:B------:R-:W-:Y:S01]  /*b5b0*/  IMAD.X R7, R5, 0x1, R13, P6 ;  /* 0x0000000105077824 */ /* 0x000fe200030e060d */
[----:B------:R-:W-:-:S04]  /*b5c0*/  ISETP.GT.AND P6, PT, R10, RZ, PT ;  /* 0x000000ff0a00720c */ /* 0x000fc80003fc4270 */
        /* <DEDUP_REMOVED lines=11> */
[----:B------:R-:W-:Y:S01]  /*b680*/  @P6 STG.E.U16 desc[UR12][R60.64], R28 ;  /* 0x0000001c3c006986 */ /* 0x000fe2000c10150c */
[----:B--2---:R-:W-:-:S05]  /*b690*/  IADD3 R16, P6, R2, R89, RZ ;  /* 0x0000005902107210 */ /* 0x004fca0007fde0ff */
[----:B------:R-:W-:Y:S01]  /*b6a0*/  IMAD.X R17, R3, 0x1, R13, P6 ;  /* 0x0000000103117824 */ /* 0x000fe200030e060d */
[----:B------:R-:W-:-:S04]  /*b6b0*/  ISETP.GT.AND P6, PT, R10, 0x9, PT ;  /* 0x000000090a00780c */ /* 0x000fc80003fc4270 */
[----:B------:R-:W-:-:S13]  /*b6c0*/  ISETP.GT.AND P6, PT, R0, 0xc0, P6 ;  /* 0x000000c00000780c */ /* 0x000fda00037c4270 */
[----:B------:R-:W-:Y:S01]  /*b6d0*/  @P6 STG.E.U16 desc[UR12][R58.64], R29 ;  /* 0x0000001d3a006986 */ /* 0x000fe2000c10150c */
        /* <DEDUP_REMOVED lines=34> */
[----:B------:R-:W-:Y:S01]  /*b900*/  @P6 STG.E.U16 desc[UR12][R20.64], R36 ;  /* 0x0000002414006986 */ /* 0x000fe2000c10150c */
[----:B---3--:R-:W-:-:S05]  /*b910*/  IADD3 R16, P6, R2, R97, RZ ;  /* 0x0000006102107210 */ /* 0x008fca0007fde0ff */
        /* <DEDUP_REMOVED lines=23> */
[----:B------:R-:W-:Y:S01]  /*ba90*/  @P6 STG.E.U16 desc[UR12][R16.64], R41 ;  /* 0x0000002910006986 */ /* 0x000fe2000c10150c */
[----:B------:R-:W-:-:S04]  /*baa0*/  ISETP.GT.AND P6, PT, R10, 0x20, PT ;  /* 0x000000200a00780c */ /* 0x000fc80003fc4270 */
[----:B------:R-:W-:-:S13]  /*bab0*/  ISETP.GT.AND P6, PT, R0, 0xc8, P6 ;  /* 0x000000c80000780c */ /* 0x000fda00037c4270 */
[----:B------:R-:W-:Y:S01]  /*bac0*/  @P6 STG.E.U16 desc[UR12][R18.64], R42 ;  /* 0x0000002a12006986 */ /* 0x000fe2000c10150c */
[----:B------:R-:W-:-:S04]  /*bad0*/  ISETP.GT.AND P6, PT, R10, 0x21, PT ;  /* 0x000000210a00780c */ /* 0x000fc80003fc4270 */
[----:B------:R-:W-:-:S13]  /*bae0*/  ISETP.GT.AND P6, PT, R0, 0xc8, P6 ;  /* 0x000000c80000780c */ /* 0x000fda00037c4270 */
[----:B------:R0:W-:Y:S01]  /*baf0*/  @P6 STG.E.U16 desc[UR12][R6.64], R43 ;  /* 0x0000002b06006986 */ /* 0x0001e2000c10150c */
[----:B-1----:R-:W-:-:S05]  /*bb00*/  IADD3 R8, P6, R2, R99, RZ ;  /* 0x0000006302087210 */ /* 0x002fca0007fde0ff */
[----:B------:R-:W-:Y:S01]  /*bb10*/  IMAD.X R9, R3, 0x1, R13, P6 ;  /* 0x0000000103097824 */ /* 0x000fe200030e060d */
[C---:B------:R-:W-:Y:S02]  /*bb20*/  ISETP.GT.AND P6, PT, R0.reuse, 0xc0, P5 ;  /* 0x000000c00000780c */ /* 0x040fe40002fc4270 */
[----:B------:R-:W-:-:S11]  /*bb30*/  ISETP.GT.AND P5, PT, R0, 0xc8, P5 ;  /* 0x000000c80000780c */ /* 0x000fd60002fa4270 */
[----:B------:R1:W-:Y:S01]  /*bb40*/  @P6 STG.E.U16 desc[UR12][R8.64], R44 ;  /* 0x0000002c08006986 */ /* 0x0003e2000c10150c */
[----:B--2---:R-:W-:-:S05]  /*bb50*/  IADD3 R14, P6, R2, R101, RZ ;  /* 0x00000065020e7210 */ /* 0x004fca0007fde0ff */
[----:B------:R-:W-:Y:S01]  /*bb60*/  IMAD.X R15, R3, 0x1, R13, P6 ;  /* 0x00000001030f7824 */ /* 0x000fe200030e060d */
[C---:B------:R-:W-:Y:S02]  /*bb70*/  ISETP.GT.AND P6, PT, R0.reuse, 0xc0, P4 ;  /* 0x000000c00000780c */ /* 0x040fe400027c4270 */
[----:B------:R-:W-:-:S11]  /*bb80*/  ISETP.GT.AND P4, PT, R0, 0xc8, P4 ;  /* 0x000000c80000780c */ /* 0x000fd60002784270 */
[----:B------:R2:W-:Y:S01]  /*bb90*/  @P6 STG.E.U16 desc[UR12][R14.64], R45 ;  /* 0x0000002d0e006986 */ /* 0x0005e2000c10150c */
[----:B0-----:R-:W-:-:S05]  /*bba0*/  IADD3 R6, P6, R4, R99, RZ ;  /* 0x0000006304067210 */ /* 0x001fca0007fde0ff */
[----:B------:R-:W-:Y:S01]  /*bbb0*/  IMAD.X R7, R5, 0x1, R13, P6 ;  /* 0x0000000105077824 */ /* 0x000fe200030e060d */
[----:B-1----:R-:W-:-:S04]  /*bbc0*/  IADD3 R8, P6, R4, R101, RZ ;  /* 0x0000006504087210 */ /* 0x002fc80007fde0ff */
[----:B------:R0:W-:Y:S01]  /*bbd0*/  @P5 STG.E.U16 desc[UR12][R6.64], R46 ;  /* 0x0000002e06005986 */ /* 0x0001e2000c10150c */
[----:B------:R-:W-:Y:S01]  /*bbe0*/  ISETP.GT.AND P5, PT, R0, 0xc0, P3 ;  /* 0x000000c00000780c */ /* 0x000fe20001fa4270 */
[--C-:B------:R-:W-:Y:S01]  /*bbf0*/  IMAD.X R9, R5, 0x1, R13.reuse, P6 ;  /* 0x0000000105097824 */ /* 0x100fe200030e060d */
[----:B--2---:R-:W-:Y:S02]  /*bc00*/  IADD3 R14, P6, R2, R103, RZ ;  /* 0x00000067020e7210 */ /* 0x004fe40007fde0ff */
[C---:B------:R-:W-:Y:S02]  /*bc10*/  ISETP.GT.AND P3, PT, R0.reuse, 0xc8, P3 ;  /* 0x000000c80000780c */ /* 0x040fe40001f64270 */
[----:B------:R1:W-:Y:S01]  /*bc20*/  @P4 STG.E.U16 desc[UR12][R8.64], R47 ;  /* 0x0000002f08004986 */ /* 0x0003e2000c10150c */
[C---:B------:R-:W-:Y:S01]  /*bc30*/  ISETP.GT.AND P4, PT, R0.reuse, 0xc0, P1 ;  /* 0x000000c00000780c */ /* 0x040fe20000f84270 */
[----:B------:R-:W-:Y:S01]  /*bc40*/  IMAD.X R15, R3, 0x1, R13, P6 ;  /* 0x00000001030f7824 */ /* 0x000fe200030e060d */
[----:B------:R-:W-:-:S02]  /*bc50*/  ISETP.GT.AND P1, PT, R0, 0xc8, P1 ;  /* 0x000000c80000780c */ /* 0x000fc40000f24270 */
[-C--:B0-----:R-:W-:Y:S02]  /*bc60*/  IADD3 R6, P6, R2, R105.reuse, RZ ;  /* 0x0000006902067210 */ /* 0x081fe40007fde0ff */
[----:B------:R0:W-:Y:S03]  /*bc70*/  @P5 STG.E.U16 desc[UR12][R14.64], R48 ;  /* 0x000000300e005986 */ /* 0x0001e6000c10150c */
[--C-:B------:R-:W-:Y:S01]  /*bc80*/  IMAD.X R7, R3, 0x1, R13.reuse, P6 ;  /* 0x0000000103077824 */ /* 0x100fe200030e060d */
[C---:B------:R-:W-:Y:S02]  /*bc90*/  IADD3 R10, P6, R4.reuse, R105, RZ ;  /* 0x00000069040a7210 */ /* 0x040fe40007fde0ff */
[----:B-1----:R-:W-:Y:S02]  /*bca0*/  IADD3 R8, P5, R4, R103, RZ ;  /* 0x0000006704087210 */ /* 0x002fe40007fbe0ff */
[----:B------:R1:W-:Y:S01]  /*bcb0*/  @P4 STG.E.U16 desc[UR12][R6.64], R49 ;  /* 0x0000003106004986 */ /* 0x0003e2000c10150c */
[C-C-:B------:R-:W-:Y:S01]  /*bcc0*/  IMAD.X R11, R5.reuse, 0x1, R13.reuse, P6 ;  /* 0x00000001050b7824 */ /* 0x140fe200030e060d */
[C---:B------:R-:W-:Y:S01]  /*bcd0*/  ISETP.GT.AND P4, PT, R0.reuse, 0xc0, P2 ;  /* 0x000000c00000780c */ /* 0x040fe20001784270 */
[----:B------:R-:W-:Y:S01]  /*bce0*/  IMAD.X R9, R5, 0x1, R13, P5 ;  /* 0x0000000105097824 */ /* 0x000fe200028e060d */
[----:B------:R-:W-:-:S02]  /*bcf0*/  ISETP.GT.AND P5, PT, R0, 0xc0, P0 ;  /* 0x000000c00000780c */ /* 0x000fc400007a4270 */
[C---:B------:R-:W-:Y:S02]  /*bd00*/  ISETP.GT.AND P2, PT, R0.reuse, 0xc8, P2 ;  /* 0x000000c80000780c */ /* 0x040fe40001744270 */
[----:B------:R2:W-:Y:S01]  /*bd10*/  @P3 STG.E.U16 desc[UR12][R8.64], R50 ;  /* 0x0000003208003986 */ /* 0x0005e2000c10150c */
[----:B------:R-:W-:Y:S02]  /*bd20*/  ISETP.GT.AND P0, PT, R0, 0xc8, P0 ;  /* 0x000000c80000780c */ /* 0x000fe40000704270 */
[-C--:B0-----:R-:W-:Y:S01]  /*bd30*/  IADD3 R14, P3, R4, R107.reuse, RZ ;  /* 0x0000006b040e7210 */ /* 0x081fe20007f7e0ff */
[----:B------:R2:W-:Y:S01]  /*bd40*/  @P1 STG.E.U16 desc[UR12][R10.64], R51 ;  /* 0x000000330a001986 */ /* 0x0005e2000c10150c */
[C---:B-1----:R-:W-:Y:S02]  /*bd50*/  IADD3 R6, P6, R2.reuse, R107, RZ ;  /* 0x0000006b02067210 */ /* 0x042fe40007fde0ff */
[----:B------:R-:W-:Y:S01]  /*bd60*/  IADD3 R2, P1, R2, R109, RZ ;  /* 0x0000006d02027210 */ /* 0x000fe20007f3e0ff */
[----:B------:R-:W-:-:S02]  /*bd70*/  IMAD.X R15, R5, 0x1, R13, P3 ;  /* 0x00000001050f7824 */ /* 0x000fc400018e060d */
[C-C-:B------:R-:W-:Y:S01]  /*bd80*/  IMAD.X R7, R3.reuse, 0x1, R13.reuse, P6 ;  /* 0x0000000103077824 */ /* 0x140fe200030e060d */
[----:B------:R-:W-:Y:S01]  /*bd90*/  IADD3 R12, P6, R4, R109, RZ ;  /* 0x0000006d040c7210 */ /* 0x000fe20007fde0ff */
[----:B------:R-:W-:-:S03]  /*bda0*/  IMAD.X R3, R3, 0x1, R13, P1 ;  /* 0x0000000103037824 */ /* 0x000fc600008e060d */
[----:B------:R2:W-:Y:S04]  /*bdb0*/  @P4 STG.E.U16 desc[UR12][R6.64], R52 ;  /* 0x0000003406004986 */ /* 0x0005e8000c10150c */
[----:B------:R2:W-:Y:S04]  /*bdc0*/  @P5 STG.E.U16 desc[UR12][R2.64], R53 ;  /* 0x0000003502005986 */ /* 0x0005e8000c10150c */
[----:B------:R2:W-:Y:S01]  /*bdd0*/  @P2 STG.E.U16 desc[UR12][R14.64], R54 ;  /* 0x000000360e002986 */ /* 0x0005e2000c10150c */
[----:B------:R-:W-:Y:S05]  /*bde0*/  @!P0 EXIT ;  /* 0x000000000000894d */ /* 0x000fea0003800000 */
[----:B------:R-:W-:Y:S01]  /*bdf0*/  F2FP.BF16.F32.PACK_AB R55, RZ, R55 ;  /* 0x00000037ff37723e */ /* 0x000fe200000010ff */
[----:B------:R-:W-:-:S05]  /*be00*/  IMAD.X R13, R5, 0x1, R13, P6 ;  /* 0x00000001050d7824 */ /* 0x000fca00030e060d */
[----:B------:R-:W-:Y:S01]  /*be10*/  STG.E.U16 desc[UR12][R12.64], R55 ;  /* 0x000000370c007986 */ /* 0x000fe2000c10150c */
[----:B------:R-:W-:Y:S05]  /*be20*/  EXIT ;  /* 0x000000000000794d */ /* 0x000fea0003800000 */
.L_x_14:
[----:B------:R-:W-:-:S13]  /*be30*/  ISETP.NE.AND P0, PT, R7, RZ, PT ;  /* 0x000000ff0700720c */ /* 0x000fda0003f05270 */
[----:B------:R-:W-:Y:S05]  /*be40*/  @P0 EXIT ;  /* 0x000000000000094d */ /* 0x000fea0003800000 */
[----:B------:R-:W-:-:S13]  /*be50*/  ELECT P0, URZ, PT ;  /* 0x00000000003f782f */ /* 0x000fda0003800000 */
[----:B------:R-:W-:Y:S05]  /*be60*/  @!P0 BRA `(.L_x_249) ;  /* 0x0000000800108947 */ /* 0x000fea0003800000 */
[----:B------:R-:W-:-:S13]  /*be70*/  ISETP.GE.AND P0, PT, R5, 0x1, PT ;  /* 0x000000010500780c */ /* 0x000fda0003f06270 */
[----:B------:R-:W-:Y:S05]  /*be80*/  @!P0 BRA `(.L_x_249) ;  /* 0x0000000800088947 */ /* 0x000fea0003800000 */
[----:B------:R-:W1:Y:S01]  /*be90*/  S2R R2, SR_CgaCtaId ;  /* 0x0000000000027919 */ /* 0x000e620000008800 */
[----:B------:R-:W-:Y:S01]  /*bea0*/  LOP3.LUT P0, RZ, R13, 0x1f, RZ, 0xc0, !PT ;  /* 0x0000001f0dff7812 */ /* 0x000fe2000780c0ff */
[----:B------:R-:W-:Y:S01]  /*beb0*/  IMAD.SHL.U32 R22, R12, 0x100, RZ ;  /* 0x000001000c167824 */ /* 0x000fe200078e00ff */
[----:B------:R-:W-:Y:S01]  /*bec0*/  ULDC UR4, c[0x0][0x384] ;  /* 0x0000e10000047ab9 */ /* 0x000fe20000000800 */
[C---:B------:R-:W-:Y:S01]  /*bed0*/  ISETP.NE.AND P1, PT, R0.reuse, RZ, PT ;  /* 0x000000ff0000720c */ /* 0x040fe20003f25270 */
[----:B------:R-:W-:Y:S01]  /*bee0*/  ULDC UR5, c[0x0][0x388] ;  /* 0x0000e20000057ab9 */ /* 0x000fe20000000800 */
[----:B------:R-:W-:Y:S01]  /*bef0*/  ISETP.NE.OR P0, PT, R0, RZ, !P0 ;  /* 0x000000ff0000720c */ /* 0x000fe20004705670 */
[----:B------:R-:W-:Y:S01]  /*bf00*/  IMAD.HI.U32 R3, R22, UR4, RZ ;  /* 0x0000000416037c27 */ /* 0x000fe2000f8e00ff */
[----:B------:R-:W-:Y:S02]  /*bf10*/  LOP3.LUT R23, R4, 0x2, RZ, 0xfc, !PT ;  /* 0x0000000204177812 */ /* 0x000fe400078efcff */
[----:B0-----:R-:W-:-:S02]  /*bf20*/  CS2R R8, SRZ ;  /* 0x0000000000087805 */ /* 0x001fc4000001ff00 */
[----:B--2--5:R-:W-:Y:S01]  /*bf30*/  CS2R R10, SRZ ;  /* 0x00000000000a7805 */ /* 0x024fe2000001ff00 */
[----:B------:R-:W-:Y:S01]  /*bf40*/  IMAD.SHL.U32 R21, R16, 0x40, RZ ;  /* 0x0000004010157824 */ /* 0x000fe200078e00ff */
[----:B------:R-:W-:Y:S01]  /*bf50*/  SHF.R.U32.HI R3, RZ, UR5, R3 ;  /* 0x00000005ff037c19 */ /* 0x000fe20008011603 */
[----:B------:R-:W-:Y:S02]  /*bf60*/  VIADD R24, R5, 0x1 ;  /* 0x0000000105187836 */ /* 0x000fe40000000000 */
[----:B------:R-:W-:Y:S02]  /*bf70*/  IMAD.MOV.U32 R6, RZ, RZ, 0x1 ;  /* 0x00000001ff067424 */ /* 0x000fe400078e00ff */
[----:B------:R-:W-:Y:S02]  /*bf80*/  IMAD.MOV.U32 R7, RZ, RZ, RZ ;  /* 0x000000ffff077224 */ /* 0x000fe400078e00ff */
[C---:B-1----:R-:W-:Y:S02]  /*bf90*/  IMAD.SHL.U32 R0, R2.reuse, 0x400, RZ ;  /* 0x0000040002007824 */ /* 0x042fe400078e00ff */
[----:B------:R-:W-:-:S03]  /*bfa0*/  IMAD.SHL.U32 R2, R2, 0x10, RZ ;  /* 0x0000001002027824 */ /* 0x000fc600078e00ff */
[----:B------:R-:W-:-:S07]  /*bfb0*/  LOP3.LUT R0, R0, 0x400, RZ, 0xc0, !PT ;  /* 0x0000040000007812 */ /* 0x000fce00078ec0ff */
.L_x_253:
[----:B------:R-:W4:Y:S01]  /*bfc0*/  S2R R13, SR_CgaCtaId ;  /* 0x00000000000d7919 */ /* 0x000f220000008800 */
[----:B------:R-:W-:-:S04]  /*bfd0*/  MOV R12, 0x400 ;  /* 0x00000400000c7802 */ /* 0x000fc80000000f00 */
[----:B----4-:R-:W-:Y:S02]  /*bfe0*/  LEA R14, R13, R12, 0x18 ;  /* 0x0000000c0d0e7211 */ /* 0x010fe400078ec0ff */
[----:B------:R-:W-:-:S03]  /*bff0*/  SHF.L.U32 R12, R6, 0x1f, RZ ;  /* 0x0000001f060c7819 */ /* 0x000fc600000006ff */
[----:B------:R-:W-:-:S07]  /*c000*/  IMAD R13, R7, 0x8, R14 ;  /* 0x00000008070d7824 */ /* 0x000fce00078e020e */
.L_x_250:
[----:B0-----:R0:W1:Y:S02]  /*c010*/  SYNCS.PHASECHK.TRANS64.TRYWAIT P2, [R13+URZ+0x37058], R12 ;  /* 0x0370580c0d0075a7 */ /* 0x001064000804017f */
[----:B-1----:R-:W-:Y:S05]  /*c020*/  @!P2 NANOSLEEP.SYNCS 0x989680 ;  /* 0x009896800000a95d */ /* 0x002fea0003900000 */
[----:B------:R-:W1:Y:S02]  /*c030*/  @!P2 SYNCS.PHASECHK.TRANS64 P2, [R13+URZ+0x37058], R12 ;  /* 0x0370580c0d00a5a7 */ /* 0x000e64000804007f */
[----:B-1----:R-:W-:Y:S05]  /*c040*/  @!P2 BRA `(.L_x_250) ;  /* 0xfffffffc00f0a947 */ /* 0x002fea000383ffff */
[----:B0-----:R-:W0:Y:S02]  /*c050*/  @!P1 LDC R12, c[0x0][0x580] ;  /* 0x00016000ff0c9b82 */ /* 0x001e240000000800 */
[----:B0-----:R0:W-:Y:S02]  /*c060*/  @!P1 SYNCS.ARRIVE.TRANS64 RZ, [R13+URZ+0x37000], R12 ;  /* 0x0370000c0dff99a7 */ /* 0x0011e4000800003f */
[----:B0-----:R-:W-:-:S04]  /*c070*/  PRMT R12, R23, 0x9910, RZ ;  /* 0x00009910170c7816 */ /* 0x001fc800000000ff */
[----:B------:R-:W-:-:S13]  /*c080*/  ISETP.NE.AND P2, PT, R12, 0x2, PT ;  /* 0x000000020c00780c */ /* 0x000fda0003f45270 */
[----:B------:R-:W-:Y:S05]  /*c090*/  @P2 BRA `(.L_x_251) ;  /* 0x0000000000042947 */ /* 0x000fea0003800000 */
[----:B------:R-:W-:Y:S01]  /*c0a0*/  BPT.TRAP 0x1 ;  /* 0x000000040000795c */ /* 0x000fe20000300000 */
.L_x_251:
[----:B------:R-:W-:Y:S05]  /*c0b0*/  @P0 BRA `(.L_x_252) ;  /* 0x0000000000040947 */ /* 0x000fea0003800000 */
[----:B------:R-:W-:Y:S01]  /*c0c0*/  BPT.TRAP 0x1 ;  /* 0x000000040000795c */ /* 0x000fe20000300000 */
.L_x_252:
[----:B---3--:R-:W0:Y:S01]  /*c0d0*/  LDC R15, c[0x0][0x380] ;  /* 0x0000e000ff0f7b82 */ /* 0x008e220000000800 */
[----:B------:R-:W-:Y:S01]  /*c0e0*/  R2UR UR4, R3 ;  /* 0x00000000030472ca */ /* 0x000fe200000e0000 */
[----:B------:R-:W-:Y:S01]  /*c0f0*/  ULDC UR24, c[0x0][0x38c] ;  /* 0x0000e30000187ab9 */ /* 0x000fe20000000800 */
[----:B------:R-:W-:Y:S01]  /*c100*/  R2UR UR13, R22 ;  /* 0x00000000160d72ca */ /* 0x000fe200000e0000 */
[----:B------:R-:W-:Y:S01]  /*c110*/  UISETP.NE.AND UP0, UPT, UR24, 0x1, UPT ;  /* 0x000000011800788c */ /* 0x000fe2000bf05270 */
[----:B------:R-:W-:Y:S01]  /*c120*/  R2UR UR17, R13 ;  /* 0x000000000d1172ca */ /* 0x000fe200000e0000 */
[----:B------:R-:W-:Y:S01]  /*c130*/  ULDC UR12, c[0x0][0x3ec] ;  /* 0x0000fb00000c7ab9 */ /* 0x000fe20000000800 */
[----:B------:R-:W-:Y:S01]  /*c140*/  R2UR UR10, R14 ;  /* 0x000000000e0a72ca */ /* 0x000fe200000e0000 */
[----:B------:R-:W1:Y:S01]  /*c150*/  LDC.64 R16, c[0x0][0x3f8] ;  /* 0x0000fe00ff107b82 */ /* 0x000e620000000a00 */
[----:B------:R-:W-:Y:S01]  /*c160*/  R2UR UR16, R7 ;  /* 0x00000000071072ca */ /* 0x000fe200000e0000 */
[----:B------:R-:W-:Y:S01]  /*c170*/  VIADD R24, R24, 0xffffffff ;  /* 0xffffffff18187836 */ /* 0x000fe20000000000 */
[----:B------:R-:W-:Y:S01]  /*c180*/  R2UR UR18, R10 ;  /* 0x000000000a1272ca */ /* 0x000fe200000e0000 */
[----:B------:R-:W-:Y:S01]  /*c190*/  ULDC.64 UR28, c[0x0][0x198] ;  /* 0x00006600001c7ab9 */ /* 0x000fe20000000a00 */
[----:B------:R-:W-:Y:S01]  /*c1a0*/  R2UR UR31, R2 ;  /* 0x00000000021f72ca */ /* 0x000fe200000e0000 */
[----:B------:R-:W-:Y:S01]  /*c1b0*/  ULDC.64 UR20, c[0x0][0x3f0] ;  /* 0x0000fc0000147ab9 */ /* 0x000fe20000000a00 */
[----:B------:R-:W-:Y:S01]  /*c1c0*/  @UP0 ULDC.64 UR8, c[0x0][0x390] ;  /* 0x0000e40000080ab9 */ /* 0x000fe20000000a00 */
[----:B------:R-:W1:Y:S01]  /*c1d0*/  LDC.64 R18, c[0x0][0x3d0] ;  /* 0x0000f400ff127b82 */ /* 0x000e620000000a00 */
[----:B------:R-:W-:Y:S01]  /*c1e0*/  ISETP.GT.AND P6, PT, R24, 0x1, PT ;  /* 0x000000011800780c */ /* 0x000fe20003fc4270 */
[----:B------:R-:W-:Y:S01]  /*c1f0*/  UIADD3 UR17, UR17, 0x37000, URZ ;  /* 0x0003700011117890 */ /* 0x000fe2000fffe03f */
[----:B------:R-:W-:Y:S01]  /*c200*/  UMOV UR33, 0x30000 ;  /* 0x0003000000217882 */ /* 0x000fe20000000000 */
[----:B------:R-:W-:-:S02]  /*c210*/  UMOV UR26, 0x0 ;  /* 0x00000000001a7882 */ /* 0x000fc40000000000 */
[----:B------:R-:W-:Y:S01]  /*c220*/  ULEA UR16, UR16, UR10, 0xe ;  /* 0x0000000a10107291 */ /* 0x000fe2000f8e703f */
[----:B0-----:R-:W-:Y:S01]  /*c230*/  ISETP.NE.AND P2, PT, R15, 0x1, PT ;  /* 0x000000010f00780c */ /* 0x001fe20003f45270 */
[----:B------:R-:W0:Y:S01]  /*c240*/  LDC R20, c[0x0][0x400] ;  /* 0x00010000ff147b82 */ /* 0x000e220000000800 */
[----:B------:R-:W-:Y:S01]  /*c250*/  USHF.L.U32 UR18, UR18, 0x5, URZ ;  /* 0x0000000512127899 */ /* 0x000fe2000800063f */
[----:B------:R-:W-:-:S10]  /*c260*/  UMOV UR27, 0x10000000 ;  /* 0x10000000001b7882 */ /* 0x000fd40000000000 */
[----:B------:R-:W-:Y:S01]  /*c270*/  @P2 IMAD.U32 R12, RZ, RZ, UR4 ;  /* 0x00000004ff0c2e24 */ /* 0x000fe2000f8e00ff */
[----:B------:R-:W-:Y:S01]  /*c280*/  ULDC.64 UR4, c[0x0][0x3c8] ;  /* 0x0000f20000047ab9 */ /* 0x000fe20000000a00 */
[----:B-1----:R-:W-:-:S03]  /*c290*/  IMAD R13, R9, R18, R17 ;  /* 0x00000012090d7224 */ /* 0x002fc600078e0211 */
[----:B------:R-:W-:Y:S01]  /*c2a0*/  @P2 R2UR UR13, R12 ;  /* 0x000000000c0d22ca */ /* 0x000fe200000e0000 */
[C---:B------:R-:W-:Y:S02]  /*c2b0*/  IMAD R12, R7.reuse, 0x800, R0 ;  /* 0x00000800070c7824 */ /* 0x040fe400078e0200 */
[----:B------:R-:W-:Y:S02]  /*c2c0*/  VIADD R7, R7, 0x1 ;  /* 0x0000000107077836 */ /* 0x000fe40000000000 */
[----:B------:R-:W-:Y:S02]  /*c2d0*/  IMAD R12, R12, 0x2, R14 ;  /* 0x000000020c0c7824 */ /* 0x000fe400078e020e */
[----:B------:R-:W-:Y:S01]  /*c2e0*/  VIADD R14, R10, 0x1 ;  /* 0x000000010a0e7836 */ /* 0x000fe20000000000 */
[----:B------:R-:W-:Y:S01]  /*c2f0*/  ISETP.NE.AND P5, PT, R7, 0xb, PT ;  /* 0x0000000b0700780c */ /* 0x000fe20003fa5270 */
[----:B0-----:R-:W-:Y:S01]  /*c300*/  IMAD R10, R8, R19, R20 ;  /* 0x00000013080a7224 */ /* 0x001fe200078e0214 */
[----:B------:R-:W-:Y:S01]  /*c310*/  R2UR UR23, R12 ;  /* 0x000000000c1772ca */ /* 0x000fe200000e0000 */
[----:B------:R-:W-:Y:S01]  /*c320*/  IMAD R12, R11, UR5, R16 ;  /* 0x000000050b0c7c24 */ /* 0x000fe2000f8e0210 */
[----:B------:R-:W-:Y:S01]  /*c330*/  ISETP.NE.AND P2, PT, R14, UR15, PT ;  /* 0x0000000f0e007c0c */ /* 0x000fe2000bf45270 */
[----:B------:R-:W0:Y:S01]  /*c340*/  LDC.64 R16, c[0x0][0x3e0] ;  /* 0x0000f800ff107b82 */ /* 0x000e220000000a00 */
[----:B------:R-:W-:Y:S01]  /*c350*/  UIMAD.WIDE.U32 UR6, UR13, UR8, URZ ;  /* 0x000000080d0672a5 */ /* 0x000fe2000f8e003f */
[----:B------:R-:W-:Y:S01]  /*c360*/  IMAD.U32 R13, R13, 0x20, R12 ;  /* 0x000000200d0d7824 */ /* 0x000fe200078e000c */
[----:B------:R-:W-:Y:S01]  /*c370*/  UIADD3 UR6, -UR13, URZ, URZ ;  /* 0x0000003f0d067290 */ /* 0x000fe2000fffe13f */
[----:B------:R-:W-:Y:S01]  /*c380*/  VIADD R12, R9, 0x1 ;  /* 0x00000001090c7836 */ /* 0x000fe20000000000 */
[----:B------:R-:W-:Y:S01]  /*c390*/  UMOV UR14, UR13 ;  /* 0x0000000d000e7c82 */ /* 0x000fe20008000000 */
[----:B------:R-:W-:Y:S01]  /*c3a0*/  ULDC UR5, c[0x0][0x398] ;  /* 0x0000e60000057ab9 */ /* 0x000fe20000000800 */
[----:B------:R-:W-:Y:S01]  /*c3b0*/  @UP0 USHF.R.U32.HI UR14, URZ, UR9, UR7 ;  /* 0x000000093f0e0299 */ /* 0x000fe20008011607 */
[----:B------:R-:W-:Y:S01]  /*c3c0*/  IMAD.U32 R10, R10, 0x400, R13 ;  /* 0x000004000a0a7824 */ /* 0x000fe200078e000d */
[----:B------:R-:W-:Y:S01]  /*c3d0*/  UISETP.NE.AND UP0, UPT, UR5, 0x1, UPT ;  /* 0x000000010500788c */ /* 0x000fe2000bf05270 */
[----:B------:R-:W-:Y:S01]  /*c3e0*/  IMAD R15, R15, UR6, R22 ;  /* 0x000000060f0f7c24 */ /* 0x000fe2000f8e0216 */
[----:B------:R-:W-:Y:S01]  /*c3f0*/  UIADD3 UR25, -UR14, URZ, URZ ;  /* 0x0000003f0e197290 */ /* 0x000fe2000fffe13f */
[----:B------:R-:W-:Y:S01]  /*c400*/  VIADD R13, R8, 0x1 ;  /* 0x00000001080d7836 */ /* 0x000fe20000000000 */
[----:B------:R-:W-:Y:S01]  /*c410*/  R2UR UR30, R10 ;  /* 0x000000000a1e72ca */ /* 0x000fe200000e0000 */
[----:B------:R-:W-:Y:S01]  /*c420*/  UMOV UR22, UR14 ;  /* 0x0000000e00167c82 */ /* 0x000fe20008000000 */
[----:B------:R-:W-:Y:S01]  /*c430*/  R2UR UR19, R15 ;  /* 0x000000000f1372ca */ /* 0x000fe200000e0000 */
[----:B------:R-:W-:Y:S01]  /*c440*/  VIADD R15, R11, 0x1 ;  /* 0x000000010b0f7836 */ /* 0x000fe20000000000 */
[----:B------:R-:W-:Y:S01]  /*c450*/  ULDC.64 UR8, c[0x0][0x3c0] ;  /* 0x0000f00000087ab9 */ /* 0x000fe20000000a00 */
[----:B------:R-:W-:Y:S01]  /*c460*/  @P2 IMAD.MOV R15, RZ, RZ, R11 ;  /* 0x000000ffff0f2224 */ /* 0x000fe200078e020b */
[----:B------:R-:W-:Y:S01]  /*c470*/  UIADD3 UR6, UP1, UR28, 0xf0, URZ ;  /* 0x000000f01c067890 */ /* 0x000fe2000ff3e03f */
[----:B------:R-:W-:Y:S01]  /*c480*/  SEL R10, R14, RZ, P2 ;  /* 0x000000ff0e0a7207 */ /* 0x000fe20001000000 */
[----:B------:R-:W-:Y:S01]  /*c490*/  @UP0 ULDC UR10, c[0x0][0x39c] ;  /* 0x0000e700000a0ab9 */ /* 0x000fe20000000800 */
[----:B------:R-:W-:Y:S01]  /*c4a0*/  @UP0 ULDC UR32, c[0x0][0x3a0] ;  /* 0x0000e80000200ab9 */ /* 0x000fe20000000800 */
[----:B------:R-:W-:Y:S01]  /*c4b0*/  UIMAD.WIDE.U32 UR10, UR14, UR10, URZ ;  /* 0x0000000a0e0a72a5 */ /* 0x000fe2000f8e003f */
[----:B0-----:R-:W-:Y:S01]  /*c4c0*/  ISETP.NE.AND P3, PT, R15, R16, PT ;  /* 0x000000100f00720c */ /* 0x001fe20003f65270 */
[----:B------:R-:W-:Y:S01]  /*c4d0*/  UIADD3 UR28, UP2, UR28, 0x270, URZ ;  /* 0x000002701c1c7890 */ /* 0x000fe2000ff5e03f */
[----:B------:R-:W-:Y:S01]  /*c4e0*/  SEL R7, R7, RZ, P5 ;  /* 0x000000ff07077207 */ /* 0x000fe20002800000 */
[----:B------:R-:W-:-:S02]  /*c4f0*/  @UP0 USHF.R.U32.HI UR22, URZ, UR32, UR11 ;  /* 0x000000203f160299 */ /* 0x000fc4000801160b */
[----:B------:R-:W-:Y:S01]  /*c500*/  UIMAD UR19, UR19, UR8, UR12 ;  /* 0x00000008131372a4 */ /* 0x000fe2000f8e020c */
[----:B------:R-:W-:Y:S01]  /*c510*/  R2UR UR12, R11 ;  /* 0x000000000b0c72ca */ /* 0x000fe200000e0000 */
[----:B------:R-:W-:Y:S01]  /*c520*/  UIADD3 UR10, -UR22, URZ, URZ ;  /* 0x0000003f160a7290 */ /* 0x000fe2000fffe13f */
[----:B------:R-:W-:Y:S01]  /*c530*/  SEL R11, R15, RZ, P3 ;  /* 0x000000ff0f0b7207 */ /* 0x000fe20001800000 */
[----:B------:R-:W-:Y:S01]  /*c540*/  UIMAD UR8, UR24, UR25, UR13 ;  /* 0x00000019180872a4 */ /* 0x000fe2000f8e020d */
[----:B------:R-:W-:Y:S01]  /*c550*/  R2UR UR13, R9 ;  /* 0x00000000090d72ca */ /* 0x000fe200000e0000 */
[----:B------:R-:W-:Y:S01]  /*c560*/  UIMAD UR5, UR5, UR10, UR14 ;  /* 0x0000000a050572a4 */ /* 0x000fe2000f8e020e */
[----:B------:R-:W-:Y:S01]  /*c570*/  R2UR UR14, R8 ;  /* 0x00000000080e72ca */ /* 0x000fe200000e0000 */
[----:B------:R-:W-:Y:S01]  /*c580*/  @P3 IMAD.MOV R12, RZ, RZ, R9 ;  /* 0x000000ffff0c3224 */ /* 0x000fe200078e0209 */
[----:B------:R-:W-:Y:S01]  /*c590*/  R2UR UR10, R21 ;  /* 0x00000000150a72ca */ /* 0x000fe200000e0000 */
[----:B------:R-:W-:Y:S01]  /*c5a0*/  UIMAD UR21, UR5, UR4, UR21 ;  /* 0x00000004051572a4 */ /* 0x000fe2000f8e0215 */
[----:B------:R-:W-:Y:S01]  /*c5b0*/  SEL R9, RZ, 0x1, P5 ;  /* 0x00000001ff097807 */ /* 0x000fe20002800000 */
[----:B------:R-:W-:Y:S01]  /*c5c0*/  UIADD3.X UR7, URZ, UR29, URZ, UP1, !UPT ;  /* 0x0000001d3f077290 */ /* 0x000fe20008ffe43f */
[----:B------:R-:W-:Y:S01]  /*c5d0*/  ISETP.NE.AND P4, PT, R12, R17, PT ;  /* 0x000000110c00720c */ /* 0x000fe20003f85270 */
[----:B------:R-:W-:Y:S01]  /*c5e0*/  UIMAD UR20, UR8, UR9, UR20 ;  /* 0x00000009081472a4 */ /* 0x000fe2000f8e0214 */
[----:B------:R-:W-:Y:S01]  /*c5f0*/  LOP3.LUT R6, R6, R9, RZ, 0x3c, !PT ;  /* 0x0000000906067212 */ /* 0x000fe200078e3cff */
[----:B------:R-:W-:Y:S01]  /*c600*/  UPRMT UR4, UR30, 0x5410, URZ ;  /* 0x000054101e047896 */ /* 0x000fe2000800003f */
[----:B------:R-:W-:Y:S01]  /*c610*/  SEL R9, R12, RZ, P4 ;  /* 0x000000ff0c097207 */ /* 0x000fe20002000000 */
[----:B------:R-:W-:-:S02]  /*c620*/  ULOP3.LUT UR11, UR18, 0x10, UR31, 0xf8, !UPT ;  /* 0x00000010120b7892 */ /* 0x000fc4000f8ef81f */
[----:B------:R-:W-:Y:S02]  /*c630*/  UIADD3 UR8, UR23, 0x2c000, URZ ;  /* 0x0002c00017087890 */ /* 0x000fe4000fffe03f */
[----:B------:R-:W-:Y:S01]  /*c640*/  UIADD3.X UR29, URZ, UR29, URZ, UP2, !UPT ;  /* 0x0000001d3f1d7290 */ /* 0x000fe200097fe43f */
[----:B------:R-:W-:Y:S02]  /*c650*/  UMOV UR9, UR17 ;  /* 0x0000001100097c82 */ /* 0x000fe40008000000 */
[----:B------:R1:W-:Y:S01]  /*c660*/  UTMALDG.5D.IM2COL [UR16], [UR6], UR4 ;  /* 0x00000010060073b4 */ /* 0x0003e20008060004 */
[----:B------:R-:W-:-:S04]  /*c670*/  @P4 IMAD.MOV R13, RZ, RZ, R8 ;  /* 0x000000ffff0d4224 */ /* 0x000fc800078e0208 */
[----:B------:R-:W-:Y:S01]  /*c680*/  IMAD.MOV.U32 R8, RZ, RZ, R13 ;  /* 0x000000ffff087224 */ /* 0x000fe200078e000d */
[----:B------:R1:W-:Y:S02]  /*c690*/  UTMALDG.5D.MULTICAST [UR8], [UR28], UR33, desc[UR26] ;  /* 0x00001a081c0073b4 */ /* 0x0003e40008021821 */
[----:B-1----:R-:W-:Y:S05]  /*c6a0*/  @P6 BRA `(.L_x_253) ;  /* 0xfffffff800446947 */ /* 0x002fea000383ffff */
.L_x_249:
[----:B------:R-:W-:Y:S01]  /*c6b0*/  ISETP.GE.U32.AND P2, PT, R5, 0xb, PT ;  /* 0x0000000b0500780c */ /* 0x000fe20003f46070 */
[----:B------:R-:W-:Y:S05]  /*c6c0*/  WARPSYNC.ALL ;  /* 0x0000000000007948 */ /* 0x000fea0003800000 */
[----:B------:R-:W-:-:S07]  /*c6d0*/  ELECT P1, URZ, PT ;  /* 0x00000000003f782f */ /* 0x000fce0003820000 */
[----:B------:R-:W-:-:S05]  /*c6e0*/  @P2 IMAD.WIDE.U32 R2, R5, -0x45d1745d, RZ ;  /* 0xba2e8ba305022825 */ /* 0x000fca00078e00ff */
[----:B------:R-:W-:-:S04]  /*c6f0*/  @P2 SHF.R.U32.HI R0, RZ, 0x3, R3 ;  /* 0x00000003ff002819 */ /* 0x000fc80000011603 */
[----:B------:R-:W-:-:S04]  /*c700*/  @P2 LOP3.LUT R0, R0, 0x1, RZ, 0xc0, !PT ;  /* 0x0000000100002812 */ /* 0x000fc800078ec0ff */
[----:B------:R-:W-:Y:S01]  /*c710*/  @P2 ISETP.NE.U32.AND P0, PT, R0, 0x1, PT ;  /* 0x000000010000280c */ /* 0x000fe20003f05070 */
[----:B------:R-:W-:-:S12]  /*c720*/  @!P1 EXIT ;  /* 0x000000000000994d */ /* 0x000fd80003800000 */
[----:B------:R-:W-:Y:S01]  /*c730*/  LOP3.LUT R4, R4, 0x2, RZ, 0xfc, !PT ;  /* 0x0000000204047812 */ /* 0x000fe200078efcff */
[----:B------:R-:W-:Y:S01]  /*c740*/  IMAD.MOV.U32 R0, RZ, RZ, 0x1 ;  /* 0x00000001ff007424 */ /* 0x000fe200078e00ff */
[----:B------:R-:W-:Y:S02]  /*c750*/  @P2 ISETP.NE.U32.AND.EX P0, PT, RZ, RZ, PT, P0 ;  /* 0x000000ffff00220c */ /* 0x000fe40003f05100 */
[----:B------:R-:W-:Y:S02]  /*c760*/  ISETP.NE.AND P1, PT, R4, 0x3, PT ;  /* 0x000000030400780c */ /* 0x000fe40003f25270 */
[----:B------:R-:W-:-:S11]  /*c770*/  @P2 SEL R0, RZ, 0x1, !P0 ;  /* 0x00000001ff002807 */ /* 0x000fd60004000000 */
[----:B------:R-:W-:Y:S05]  /*c780*/  @!P1 BRA `(.L_x_254) ;  /* 0x0000000000049947 */ /* 0x000fea0003800000 */
[----:B------:R-:W-:Y:S01]  /*c790*/  BPT.TRAP 0x1 ;  /* 0x000000040000795c */ /* 0x000fe20000300000 */
.L_x_254:
[----:B------:R-:W1:Y:S01]  /*c7a0*/  S2R R7, SR_CgaCtaId ;  /* 0x0000000000077919 */ /* 0x000e620000008800 */
[----:B------:R-:W-:Y:S01]  /*c7b0*/  IMAD.WIDE.U32 R2, R5, -0x45d1745d, RZ ;  /* 0xba2e8ba305027825 */ /* 0x000fe200078e00ff */
[----:B------:R-:W-:-:S04]  /*c7c0*/  MOV R4, 0x400 ;  /* 0x0000040000047802 */ /* 0x000fc80000000f00 */
[----:B------:R-:W-:-:S05]  /*c7d0*/  SHF.R.U32.HI R2, RZ, 0x3, R3 ;  /* 0x00000003ff027819 */ /* 0x000fca0000011603 */
[----:B------:R-:W-:Y:S01]  /*c7e0*/  IMAD R5, R2, -0xb, R5 ;  /* 0xfffffff502057824 */ /* 0x000fe200078e0205 */
[----:B-1----:R-:W-:-:S05]  /*c7f0*/  LEA R4, R7, R4, 0x18 ;  /* 0x0000000407047211 */ /* 0x002fca00078ec0ff */
[----:B------:R-:W-:Y:S01]  /*c800*/  VIADD R2, R4, 0x37058 ;  /* 0x0003705804027836 */ /* 0x000fe20000000000 */
[----:B------:R-:W-:-:S03]  /*c810*/  SHF.L.U32 R4, R0, 0x1f, RZ ;  /* 0x0000001f00047819 */ /* 0x000fc600000006ff */
[----:B------:R-:W-:-:S07]  /*c820*/  IMAD R3, R5, 0x8, R2 ;  /* 0x0000000805037824 */ /* 0x000fce00078e0202 */
.L_x_255:
[----:B-1----:R1:W0:Y:S02]  /*c830*/  SYNCS.PHASECHK.TRANS64.TRYWAIT P0, [R3+URZ], R4 ;  /* 0x00000004030075a7 */ /* 0x002224000800017f */
[----:B0-----:R-:W-:Y:S05]  /*c840*/  @!P0 NANOSLEEP.SYNCS 0x989680 ;  /* 0x009896800000895d */ /* 0x001fea0003900000 */
[----:B------:R-:W0:Y:S02]  /*c850*/  @!P0 SYNCS.PHASECHK.TRANS64 P0, [R3+URZ], R4 ;  /* 0x00000004030085a7 */ /* 0x000e24000800007f */
[----:B0-----:R-:W-:Y:S05]  /*c860*/  @!P0 BRA `(.L_x_255) ;  /* 0xfffffffc00f08947 */ /* 0x001fea000383ffff */
[----:B------:R-:W-:-:S05]  /*c870*/  VIADD R5, R5, 0x1 ;  /* 0x0000000105057836 */ /* 0x000fca0000000000 */
[----:B------:R-:W-:-:S04]  /*c880*/  ISETP.NE.AND P0, PT, R5, 0xb, PT ;  /* 0x0000000b0500780c */ /* 0x000fc80003f05270 */
[----:B-1----:R-:W-:Y:S02]  /*c890*/  SEL R3, RZ, 0x1, P0 ;  /* 0x00000001ff037807 */ /* 0x002fe40000000000 */
[----:B------:R-:W-:Y:S02]  /*c8a0*/  SEL R5, R5, RZ, P0 ;  /* 0x000000ff05057207 */ /* 0x000fe40000000000 */
[----:B------:R-:W-:-:S03]  /*c8b0*/  LOP3.LUT R7, R0, R3, RZ, 0x3c, !PT ;  /* 0x0000000300077212 */ /* 0x000fc600078e3cff */
[----:B------:R-:W-:Y:S01]  /*c8c0*/  IMAD R0, R5, 0x8, R2 ;  /* 0x0000000805007824 */ /* 0x000fe200078e0202 */
[----:B------:R-:W-:-:S07]  /*c8d0*/  SHF.L.U32 R3, R7, 0x1f, RZ ;  /* 0x0000001f07037819 */ /* 0x000fce00000006ff */
.L_x_256:
[----:B0-----:R0:W1:Y:S02]  /*c8e0*/  SYNCS.PHASECHK.TRANS64.TRYWAIT P0, [R0+URZ], R3 ;  /* 0x00000003000075a7 */ /* 0x001064000800017f */
[----:B-1----:R-:W-:Y:S05]  /*c8f0*/  @!P0 NANOSLEEP.SYNCS 0x989680 ;  /* 0x009896800000895d */ /* 0x002fea0003900000 */
[----:B------:R-:W1:Y:S02]  /*c900*/  @!P0 SYNCS.PHASECHK.TRANS64 P0, [R0+URZ], R3 ;  /* 0x00000003000085a7 */ /* 0x000e64000800007f */
[----:B-1----:R-:W-:Y:S05]  /*c910*/  @!P0 BRA `(.L_x_256) ;  /* 0xfffffffc00f08947 */ /* 0x002fea000383ffff */
[----:B------:R-:W-:-:S05]  /*c920*/  VIADD R5, R5, 0x1 ;  /* 0x0000000105057836 */ /* 0x000fca0000000000 */
[----:B------:R-:W-:-:S04]  /*c930*/  ISETP.NE.AND P0, PT, R5, 0xb, PT ;  /* 0x0000000b0500780c */ /* 0x000fc80003f05270 */
[----:B0-----:R-:W-:Y:S02]  /*c940*/  SEL R0, RZ, 0x1, P0 ;  /* 0x00000001ff007807 */ /* 0x001fe40000000000 */
[----:B------:R-:W-:Y:S02]  /*c950*/  SEL R5, R5, RZ, P0 ;  /* 0x000000ff05057207 */ /* 0x000fe40000000000 */
[----:B------:R-:W-:-:S03]  /*c960*/  LOP3.LUT R7, R7, R0, RZ, 0x3c, !PT ;  /* 0x0000000007077212 */ /* 0x000fc600078e3cff */
[----:B------:R-:W-:Y:S01]  /*c970*/  IMAD R0, R5, 0x8, R2 ;  /* 0x0000000805007824 */ /* 0x000fe200078e0202 */
[----:B------:R-:W-:-:S07]  /*c980*/  SHF.L.U32 R3, R7, 0x1f, RZ ;  /* 0x0000001f07037819 */ /* 0x000fce00000006ff */
.L_x_257:
        /* <DEDUP_REMOVED lines=11> */
.L_x_258:
        /* <DEDUP_REMOVED lines=11> */
.L_x_259:
        /* <DEDUP_REMOVED lines=11> */
.L_x_260:
        /* <DEDUP_REMOVED lines=11> */
.L_x_261:
        /* <DEDUP_REMOVED lines=11> */
.L_x_262:
        /* <DEDUP_REMOVED lines=11> */
.L_x_263:
        /* <DEDUP_REMOVED lines=11> */
.L_x_264:
        /* <DEDUP_REMOVED lines=11> */
.L_x_265:
[----:B0-----:R0:W1:Y:S02]  /*cf10*/  SYNCS.PHASECHK.TRANS64.TRYWAIT P0, [R5+URZ], R0 ;  /* 0x00000000050075a7 */ /* 0x001064000800017f */
[----:B-1----:R-:W-:Y:S05]  /*cf20*/  @!P0 NANOSLEEP.SYNCS 0x989680 ;  /* 0x009896800000895d */ /* 0x002fea0003900000 */
[----:B------:R-:W1:Y:S02]  /*cf30*/  @!P0 SYNCS.PHASECHK.TRANS64 P0, [R5+URZ], R0 ;  /* 0x00000000050085a7 */ /* 0x000e64000800007f */
[----:B-1----:R-:W-:Y:S05]  /*cf40*/  @P0 EXIT ;  /* 0x000000000000094d */ /* 0x002fea0003800000 */
[----:B------:R-:W-:Y:S05]  /*cf50*/  BRA `(.L_x_265) ;  /* 0xfffffffc00ec7947 */ /* 0x000fea000383ffff */
.L_x_266:
[----:B------:R-:W-:-:S00]  /*cf60*/  BRA `(.L_x_266) ;  /* 0xfffffffc00fc7947 */ /* 0x000fc0000383ffff */
[----:B------:R-:W-:-:S00]  /*cf70*/  NOP ;  /* 0x0000000000007918 */ /* 0x000fc00000000000 */
        /* <DEDUP_REMOVED lines=8> */
.L_x_267:


//--------------------- .nv.shared._ZN7cutlass13device_kernelINS_4conv6kernel13ConvUniversalINS1_16ConvProblemShapeILNS1_8OperatorE1ELi3EEENS1_10collective14CollectiveConvINS1_46MainloopSm90TmaGmmaWarpSpecializedImplicitGemmILS5_1ELi11ELi3EN4cute5tupleIJNSA_1CILi2EEENSC_ILi1EEESE_EEENS1_36KernelImplicitTmaWarpSpecializedSm90ELi1EEENSB_IJNSC_ILi256EEENSC_ILi64EEENSB_IJNSC_ILi32EEEEEEEEENS_10bfloat16_tESN_NSA_8TiledMMAINSA_8MMA_AtomIJNSA_4SM904GMMA27MMA_64x64x16_F32BF16BF16_SSILNSR_5MajorE0ELST_1ELNSR_7ScaleInE1ELSU_1EEEEEENSA_6LayoutINSB_IJSE_SE_SE_EEENSB_IJNSC_ILi0EEESZ_SZ_EEEEENSB_IJNSA_10UnderscoreES12_S12_EEEEENS7_6detail26Sm90ImplicitGemmTileTraitsINSA_20SM90_TMA_LOAD_IM2COLENSA_14ComposedLayoutINSA_7SwizzleILi2ELi4ELi3EEENSA_18smem_ptr_flag_bitsILi16EEENSX_INSB_IJNSB_IJNSC_ILi8EEESK_EEENSB_IJSK_SE_EEENSB_IJSE_NSC_ILi11EEEEEEEEENSB_IJNSB_IJSK_SI_EEENSB_IJSE_SZ_EEENSB_IJSZ_NSC_ILi8192EEEEEEEEEEEEEvEENS16_INSA_23SM90_TMA_LOAD_MULTICASTENS18_INS19_ILi3ELi4ELi3EEES1C_NSX_INSB_IJNSB_IJSJ_SE_EEENSB_IJS1D_NSC_ILi4EEEEEES1H_EEENSB_IJS1K_NSB_IJSJ_NSC_ILi512EEEEEENSB_IJSZ_NSC_ILi2048EEEEEEEEEEEEEvEEEENS_8epilogue10collective6detail29Sm90TmaWarpSpecializedAdapterINS27_15DefaultEpilogueISN_NSB_IJNSB_IJllllEEESE_SZ_EEES2C_NS26_6thread17LinearCombinationISN_Li1EffLNS2D_9ScaleType4KindE0ELNS_15FloatRoundStyleE2ESN_EENS_4gemm15EpilogueDefaultEEEEEvvEEEEvNT_6ParamsE --------------------------
	.section	.nv.shared._ZN7cutlass13device_kernelINS_4conv6kernel13ConvUniversalINS1_16ConvProblemShapeILNS1_8OperatorE1ELi3EEENS1_10collective14CollectiveConvINS1_46MainloopSm90TmaGmmaWarpSpecializedImplicitGemmILS5_1ELi11ELi3EN4cute5tupleIJNSA_1CILi2EEENSC_ILi1EEESE_EEENS1_36KernelImplicitTmaWarpSpecializedSm90ELi1EEENSB_IJNSC_ILi256EEENSC_ILi64EEENSB_IJNSC_ILi32EEEEEEEEENS_10bfloat16_tESN_NSA_8TiledMMAINSA_8MMA_AtomIJNSA_4SM904GMMA27MMA_64x64x16_F32BF16BF16_SSILNSR_5MajorE0ELST_1ELNSR_7ScaleInE1ELSU_1EEEEEENSA_6LayoutINSB_IJSE_SE_SE_EEENSB_IJNSC_ILi0EEESZ_SZ_EEEEENSB_IJNSA_10UnderscoreES12_S12_EEEEENS7_6detail26Sm90ImplicitGemmTileTraitsINSA_20SM90_TMA_LOAD_IM2COLENSA_14ComposedLayoutINSA_7SwizzleILi2ELi4ELi3EEENSA_18smem_ptr_flag_bitsILi16EEENSX_INSB_IJNSB_IJNSC_ILi8EEESK_EEENSB_IJSK_SE_EEENSB_IJSE_NSC_ILi11EEEEEEEEENSB_IJNSB_IJSK_SI_EEENSB_IJSE_SZ_EEENSB_IJSZ_NSC_ILi8192EEEEEEEEEEEEEvEENS16_INSA_23SM90_TMA_LOAD_MULTICASTENS18_INS19_ILi3ELi4ELi3EEES1C_NSX_INSB_IJNSB_IJSJ_SE_EEENSB_IJS1D_NSC_ILi4EEEEEES1H_EEENSB_IJS1K_NSB_IJSJ_NSC_ILi512EEEEEENSB_IJSZ_NSC_ILi2048EEEEEEEEEEEEEvEEEENS_8epilogue10collective6detail29Sm90TmaWarpSpecializedAdapterINS27_15DefaultEpilogueISN_NSB_IJNSB_IJllllEEESE_SZ_EEES2C_NS26_6thread17LinearCombinationISN_Li1EffLNS2D_9ScaleType4KindE0ELNS_15FloatRoundStyleE2ESN_EENS_4gemm15EpilogueDefaultEEEEEvvEEEEvNT_6ParamsE,"aw",@nobits
	.sectionflags	@""
	.align	16
	.zero		1024


//--------------------- .nv.shared.reserved.0     --------------------------
	.section	.nv.shared.reserved.0,"aw",@nobits
	.weak		__nv_reservedSMEM_offset_0_alias
	.size		__nv_reservedSMEM_offset_0_alias, 0, 0
	.other		__nv_reservedSMEM_offset_0_alias,@"STO_CUDA_RESERVED_SHARED STV_DEFAULT"
__nv_reservedSMEM_offset_0_alias:
	.zero		0


//--------------------- .nv.global                --------------------------
	.section	.nv.global,"aw",@nobits
.nv.global:
	.type		_ZN39_INTERNAL_114d9645_4_k_cu_a9dfe3f9_29404cute1_E,@object
	.size		_ZN39_INTERNAL_114d9645_4_k_cu_a9dfe3f9_29404cute1_E,(_ZN39_INTERNAL_114d9645_4_k_cu_a9dfe3f9_29404cuda3std3__45__cpo6cbeginE - _ZN39_INTERNAL_114d9645_4_k_cu_a9dfe3f9_29404cute1_E)
_ZN39_INTERNAL_114d9645_4_k_cu_a9dfe3f9_29404cute1_E:
	.zero		1
	.type		_ZN39_INTERNAL_114d9645_4_k_cu_a9dfe3f9_29404cuda3std3__45__cpo6cbeginE,@object
	.size		_ZN39_INTERNAL_114d9645_4_k_cu_a9dfe3f9_29404cuda3std3__45__cpo6cbeginE,(_ZN39_INTERNAL_114d9645_4_k_cu_a9dfe3f9_29404cuda3std3__48in_placeE - _ZN39_INTERNAL_114d9645_4_k_cu_a9dfe3f9_29404cuda3std3__45__cpo6cbeginE)
_ZN39_INTERNAL_114d9645_4_k_cu_a9dfe3f9_29404cuda3std3__45__cpo6cbeginE:
	.zero		1
	.type		_ZN39_INTERNAL_114d9645_4_k_cu_a9dfe3f9_29404cuda3std3__48in_placeE,@object
	.size		_ZN39_INTERNAL_114d9645_4_k_cu_a9dfe3f9_29404cuda3std3__48in_placeE,(_ZN39_INTERNAL_114d9645_4_k_cu_a9dfe3f9_29404cuda3std6ranges3__45__cpo9iter_moveE - _ZN39_INTERNAL_114d9645_4_k_cu_a9dfe3f9_29404cuda3std3__48in_placeE)
_ZN39_INTERNAL_114d9645_4_k_cu_a9dfe3f9_29404cuda3std3__48in_placeE:
	.zero		1
	.type		_ZN39_INTERNAL_114d9645_4_k_cu_a9dfe3f9_29404cuda3std6ranges3__45__cpo9iter_moveE,@object
	.size		_ZN39_INTERNAL_114d9645_4_k_cu_a9dfe3f9_29404cuda3std6ranges3__45__cpo9iter_moveE,(_ZN39_INTERNAL_114d9645_4_k_cu_a9dfe3f9_29404cuda3std3__45__cpo5beginE - _ZN39_INTERNAL_114d9645_4_k_cu_a9dfe3f9_29404cuda3std6ranges3__45__cpo9iter_moveE)
_ZN39_INTERNAL_114d9645_4_k_cu_a9dfe3f9_29404cuda3std6ranges3__45__cpo9iter_moveE:
	.zero		1
	.type		_ZN39_INTERNAL_114d9645_4_k_cu_a9dfe3f9_29404cuda3std3__45__cpo5beginE,@object
	.size		_ZN39_INTERNAL_114d9645_4_k_cu_a9dfe3f9_29404cuda3std3__45__cpo5beginE,(_ZN39_INTERNAL_114d9645_4_k_cu_a9dfe3f9_29404cuda3std3__441_GLOBAL__N__114d9645_4_k_cu_a9dfe3f9_29406ignoreE - _ZN39_INTERNAL_114d9645_4_k_cu_a9dfe3f9_29404cuda3std3__45__cpo5beginE)
_ZN39_INTERNAL_114d9645_4_k_cu_a9dfe3f9_29404cuda3std3__45__cpo5beginE:
	.zero		1
	.type		_ZN39_INTERNAL_114d9645_4_k_cu_a9dfe3f9_29404cuda3std3__441_GLOBAL__N__114d9645_4_k_cu_a9dfe3f9_29406ignoreE,@object
	.size		_ZN39_INTERNAL_114d9645_4_k_cu_a9dfe3f9_29404cuda3std3__441_GLOBAL__N__114d9645_4_k_cu_a9dfe3f9_29406ignoreE,(_ZN39_INTERNAL_114d9645_4_k_cu_a9dfe3f9_29404cute7productE - _ZN39_INTERNAL_114d9645_4_k_cu_a9dfe3f9_29404cuda3std3__441_GLOBAL__N__114d9645_4_k_cu_a9dfe3f9_29406ignoreE)
_ZN39_INTERNAL_114d9645_4_k_cu_a9dfe3f9_29404cuda3std3__441_GLOBAL__N__114d9645_4_k_cu_a9dfe3f9_29406ignoreE:
	.zero		1
	.type		_ZN39_INTERNAL_114d9645_4_k_cu_a9dfe3f9_29404cute7productE,@object
	.size		_ZN39_INTERNAL_114d9645_4_k_cu_a9dfe3f9_29404cute7productE,(_ZN39_INTERNAL_114d9645_4_k_cu_a9dfe3f9_29404cuda3std3__45__cpo3endE - _ZN39_INTERNAL_114d9645_4_k_cu_a9dfe3f9_29404cute7productE)
_ZN39_INTERNAL_114d9645_4_k_cu_a9dfe3f9_29404cute7productE:
	.zero		1
	.type		_ZN39_INTERNAL_114d9645_4_k_cu_a9dfe3f9_29404cuda3std3__45__cpo3endE,@object
	.size		_ZN39_INTERNAL_114d9645_4_k_cu_a9dfe3f9_29404cuda3std3__45__cpo3endE,(_ZN39_INTERNAL_114d9645_4_k_cu_a9dfe3f9_29404cuda3std3__419piecewise_constructE - _ZN39_INTERNAL_114d9645_4_k_cu_a9dfe3f9_29404cuda3std3__45__cpo3endE)
_ZN39_INTERNAL_114d9645_4_k_cu_a9dfe3f9_29404cuda3std3__45__cpo3endE:
	.zero		1
	.type		_ZN39_INTERNAL_114d9645_4_k_cu_a9dfe3f9_29404cuda3std3__419piecewise_constructE,@object
	.size		_ZN39_INTERNAL_114d9645_4_k_cu_a9dfe3f9_29404cuda3std3__419piecewise_constructE,(_ZN39_INTERNAL_114d9645_4_k_cu_a9dfe3f9_29404cuda3std3__45__cpo4cendE - _ZN39_INTERNAL_114d9645_4_k_cu_a9dfe3f9_29404cuda3std3__419piecewise_constructE)
_ZN39_INTERNAL_114d9645_4_k_cu_a9dfe3f9_29404cuda3std3__419piecewise_constructE:
	.zero		1
	.type		_ZN39_INTERNAL_114d9645_4_k_cu_a9dfe3f9_29404cuda3std3__45__cpo4cendE,@object
	.size		_ZN39_INTERNAL_114d9645_4_k_cu_a9dfe3f9_29404cuda3std3__45__cpo4cendE,(_ZN39_INTERNAL_114d9645_4_k_cu_a9dfe3f9_29404cuda3std6ranges3__45__cpo4swapE - _ZN39_INTERNAL_114d9645_4_k_cu_a9dfe3f9_29404cuda3std3__45__cpo4cendE)
_ZN39_INTERNAL_114d9645_4_k_cu_a9dfe3f9_29404cuda3std3__45__cpo4cendE:
	.zero		1
	.type		_ZN39_INTERNAL_114d9645_4_k_cu_a9dfe3f9_29404cuda3std6ranges3__45__cpo4swapE,@object
	.size		_ZN39_INTERNAL_114d9645_4_k_cu_a9dfe3f9_29404cuda3std6ranges3__45__cpo4swapE,(.L_7 - _ZN39_INTERNAL_114d9645_4_k_cu_a9dfe3f9_29404cuda3std6ranges3__45__cpo4swapE)
_ZN39_INTERNAL_114d9645_4_k_cu_a9dfe3f9_29404cuda3std6ranges3__45__cpo4swapE:
	.zero		1
.L_7:


//--------------------- .nv.constant0._ZN7cutlass13device_kernelINS_4conv6kernel13ConvUniversalINS1_16ConvProblemShapeILNS1_8OperatorE1ELi3EEENS1_10collective14CollectiveConvINS1_46MainloopSm90TmaGmmaWarpSpecializedImplicitGemmILS5_1ELi11ELi3EN4cute5tupleIJNSA_1CILi2EEENSC_ILi1EEESE_EEENS1_36KernelImplicitTmaWarpSpecializedSm90ELi1EEENSB_IJNSC_ILi256EEENSC_ILi64EEENSB_IJNSC_ILi32EEEEEEEEENS_10bfloat16_tESN_NSA_8TiledMMAINSA_8MMA_AtomIJNSA_4SM904GMMA27MMA_64x64x16_F32BF16BF16_SSILNSR_5MajorE0ELST_1ELNSR_7ScaleInE1ELSU_1EEEEEENSA_6LayoutINSB_IJSE_SE_SE_EEENSB_IJNSC_ILi0EEESZ_SZ_EEEEENSB_IJNSA_10UnderscoreES12_S12_EEEEENS7_6detail26Sm90ImplicitGemmTileTraitsINSA_20SM90_TMA_LOAD_IM2COLENSA_14ComposedLayoutINSA_7SwizzleILi2ELi4ELi3EEENSA_18smem_ptr_flag_bitsILi16EEENSX_INSB_IJNSB_IJNSC_ILi8EEESK_EEENSB_IJSK_SE_EEENSB_IJSE_NSC_ILi11EEEEEEEEENSB_IJNSB_IJSK_SI_EEENSB_IJSE_SZ_EEENSB_IJSZ_NSC_ILi8192EEEEEEEEEEEEEvEENS16_INSA_23SM90_TMA_LOAD_MULTICASTENS18_INS19_ILi3ELi4ELi3EEES1C_NSX_INSB_IJNSB_IJSJ_SE_EEENSB_IJS1D_NSC_ILi4EEEEEES1H_EEENSB_IJS1K_NSB_IJSJ_NSC_ILi512EEEEEENSB_IJSZ_NSC_ILi2048EEEEEEEEEEEEEvEEEENS_8epilogue10collective6detail29Sm90TmaWarpSpecializedAdapterINS27_15DefaultEpilogueISN_NSB_IJNSB_IJllllEEESE_SZ_EEES2C_NS26_6thread17LinearCombinationISN_Li1EffLNS2D_9ScaleType4KindE0ELNS_15FloatRoundStyleE2ESN_EENS_4gemm15EpilogueDefaultEEEEEvvEEEEvNT_6ParamsE --------------------------
	.section	.nv.constant0._ZN7cutlass13device_kernelINS_4conv6kernel13ConvUniversalINS1_16ConvProblemShapeILNS1_8OperatorE1ELi3EEENS1_10collective14CollectiveConvINS1_46MainloopSm90TmaGmmaWarpSpecializedImplicitGemmILS5_1ELi11ELi3EN4cute5tupleIJNSA_1CILi2EEENSC_ILi1EEESE_EEENS1_36KernelImplicitTmaWarpSpecializedSm90ELi1EEENSB_IJNSC_ILi256EEENSC_ILi64EEENSB_IJNSC_ILi32EEEEEEEEENS_10bfloat16_tESN_NSA_8TiledMMAINSA_8MMA_AtomIJNSA_4SM904GMMA27MMA_64x64x16_F32BF16BF16_SSILNSR_5MajorE0ELST_1ELNSR_7ScaleInE1ELSU_1EEEEEENSA_6LayoutINSB_IJSE_SE_SE_EEENSB_IJNSC_ILi0EEESZ_SZ_EEEEENSB_IJNSA_10UnderscoreES12_S12_EEEEENS7_6detail26Sm90ImplicitGemmTileTraitsINSA_20SM90_TMA_LOAD_IM2COLENSA_14ComposedLayoutINSA_7SwizzleILi2ELi4ELi3EEENSA_18smem_ptr_flag_bitsILi16EEENSX_INSB_IJNSB_IJNSC_ILi8EEESK_EEENSB_IJSK_SE_EEENSB_IJSE_NSC_ILi11EEEEEEEEENSB_IJNSB_IJSK_SI_EEENSB_IJSE_SZ_EEENSB_IJSZ_NSC_ILi8192EEEEEEEEEEEEEvEENS16_INSA_23SM90_TMA_LOAD_MULTICASTENS18_INS19_ILi3ELi4ELi3EEES1C_NSX_INSB_IJNSB_IJSJ_SE_EEENSB_IJS1D_NSC_ILi4EEEEEES1H_EEENSB_IJS1K_NSB_IJSJ_NSC_ILi512EEEEEENSB_IJSZ_NSC_ILi2048EEEEEEEEEEEEEvEEEENS_8epilogue10collective6detail29Sm90TmaWarpSpecializedAdapterINS27_15DefaultEpilogueISN_NSB_IJNSB_IJllllEEESE_SZ_EEES2C_NS26_6thread17LinearCombinationISN_Li1EffLNS2D_9ScaleType4KindE0ELNS_15FloatRoundStyleE2ESN_EENS_4gemm15EpilogueDefaultEEEEEvvEEEEvNT_6ParamsE,"a",@progbits
	.sectionflags	@""
	.align	4
.nv.constant0._ZN7cutlass13device_kernelINS_4conv6kernel13ConvUniversalINS1_16ConvProblemShapeILNS1_8OperatorE1ELi3EEENS1_10collective14CollectiveConvINS1_46MainloopSm90TmaGmmaWarpSpecializedImplicitGemmILS5_1ELi11ELi3EN4cute5tupleIJNSA_1CILi2EEENSC_ILi1EEESE_EEENS1_36KernelImplicitTmaWarpSpecializedSm90ELi1EEENSB_IJNSC_ILi256EEENSC_ILi64EEENSB_IJNSC_ILi32EEEEEEEEENS_10bfloat16_tESN_NSA_8TiledMMAINSA_8MMA_AtomIJNSA_4SM904GMMA27MMA_64x64x16_F32BF16BF16_SSILNSR_5MajorE0ELST_1ELNSR_7ScaleInE1ELSU_1EEEEEENSA_6LayoutINSB_IJSE_SE_SE_EEENSB_IJNSC_ILi0EEESZ_SZ_EEEEENSB_IJNSA_10UnderscoreES12_S12_EEEEENS7_6detail26Sm90ImplicitGemmTileTraitsINSA_20SM90_TMA_LOAD_IM2COLENSA_14ComposedLayoutINSA_7SwizzleILi2ELi4ELi3EEENSA_18smem_ptr_flag_bitsILi16EEENSX_INSB_IJNSB_IJNSC_ILi8EEESK_EEENSB_IJSK_SE_EEENSB_IJSE_NSC_ILi11EEEEEEEEENSB_IJNSB_IJSK_SI_EEENSB_IJSE_SZ_EEENSB_IJSZ_NSC_ILi8192EEEEEEEEEEEEEvEENS16_INSA_23SM90_TMA_LOAD_MULTICASTENS18_INS19_ILi3ELi4ELi3EEES1C_NSX_INSB_IJNSB_IJSJ_SE_EEENSB_IJS1D_NSC_ILi4EEEEEES1H_EEENSB_IJS1K_NSB_IJSJ_NSC_ILi512EEEEEENSB_IJSZ_NSC_ILi2048EEEEEEEEEEEEEvEEEENS_8epilogue10collective6detail29Sm90TmaWarpSpecializedAdapterINS27_15DefaultEpilogueISN_NSB_IJNSB_IJllllEEESE_SZ_EEES2C_NS26_6thread17LinearCombinationISN_Li1EffLNS2D_9ScaleType4KindE0ELNS_15FloatRoundStyleE2ESN_EENS_4gemm15EpilogueDefaultEEEEEvvEEEEvNT_6ParamsE:
	.zero		1664


//--------------------- SYMBOLS --------------------------

	.type		.nv.reservedSmem.offset0,@object
	.size		.nv.reservedSmem.offset0,0x4
